	.target	sm_90a

	.elftype	@"ET_EXEC"


//--------------------- .note.nv.tkinfo           --------------------------
	.section	.note.nv.tkinfo,"",@"SHT_NOTE"
	.sectionflags	@"SHF_NOTE_NV_TKINFO"
	.tkinfo
        /*0018*/ 	.word	0x00000002
        /*0030*/ 	.string	""
        /*0030*/ 	.string	"ptxas"
        /*0030*/ 	.string	"Cuda compilation tools, release 13.0, V13.0.88"
        /*0030*/ 	.string	"Build cuda_13.0.r13.0/compiler.36424714_0"
        /*0030*/ 	.string	"-arch sm_90a -m 64 "



//--------------------- .note.nv.cuinfo           --------------------------
	.section	.note.nv.cuinfo,"",@"SHT_NOTE"
	.sectionflags	@"SHF_NOTE_NV_CUINFO"
        /*0018*/ 	.short	0x0002
        /*001a*/ 	.short	0x005a
        /*001c*/ 	.short	0x0082
	.zero		2


//--------------------- .nv.info                  --------------------------
	.section	.nv.info,"",@"SHT_CUDA_INFO"
	.align	4


	//----- nvinfo : EIATTR_REGCOUNT
	.align		4
        /*0000*/ 	.byte	0x04, 0x2f
        /*0002*/ 	.short	(.L_16 - .L_15)
	.align		4
.L_15:
        /*0004*/ 	.word	index@(_ZN7cutlass13device_kernelINS_4gemm6kernel13GemmUniversalIN4cute5tupleIJiiiiEEENS1_10collective13CollectiveMmaINS1_37MainloopSm90TmaGmmaWarpSpecializedFP8ILi10ENS5_IJNS4_1CILi2EEENSA_ILi1EEESC_EEENS1_35KernelTmaWarpSpecializedCooperativeEEENS5_IJNSA_ILi256EEENSA_ILi64EEESH_EEENS_12float_e4m3_tENS5_IJlSC_lEEESJ_SK_NS4_8TiledMMAINS4_8MMA_AtomIJNS4_4SM904GMMA30MMA_64x64x32_F32E4M3E4M3_SS_TNILNSO_7ScaleInE1ELSQ_1EEEEEENS4_6LayoutISD_NS5_IJSC_NSA_ILi0EEESU_EEEEENS5_IJNS4_10UnderscoreESX_SX_EEEEENS4_13SM90_TMA_LOADENS4_14ComposedLayoutINS4_7SwizzleILi2ELi4ELi3EEENS4_18smem_ptr_flag_bitsILi8EEENST_INS5_IJNSA_ILi8EEESH_EEENS5_IJSH_SC_EEEEEEEvNS4_8identityENS4_23SM90_TMA_LOAD_MULTICASTES1A_vS1B_EENS_8epilogue10collective18CollectiveEpilogueINS1E_22Sm90TmaWarpSpecializedILi4ELi2ELi16ELb0ELb0EEEJSI_NS5_IJNSA_ILi128EEENSA_ILi32EEEEEESJ_SK_SJ_SK_NS1E_6fusion15FusionCallbacksIS1I_NS1M_17LinearCombinationISJ_fSJ_fLNS_15FloatRoundStyleE2EEESI_S1L_JEEES10_NS11_INS12_ILi1ELi4ELi3EEES15_NST_INS5_IJS16_S1K_EEENS5_IJS1K_SC_EEEEEEENS4_39AutoVectorizingCopyWithAssumedAlignmentILi128EEENS4_14SM90_TMA_STOREES1W_S1Y_NS4_9Copy_AtomIJNS4_17SM90_U32x4_STSM_NENS_6half_tEEEEvEEEvvEEEEvNT_6ParamsE)
        /*0008*/ 	.word	0x000000a8


	//----- nvinfo : EIATTR_FRAME_SIZE
	.align		4
.L_16:
        /*000c*/ 	.byte	0x04, 0x11
        /*000e*/ 	.short	(.L_18 - .L_17)
	.align		4
.L_17:
        /*0010*/ 	.word	index@(_ZN7cutlass13device_kernelINS_4gemm6kernel13GemmUniversalIN4cute5tupleIJiiiiEEENS1_10collective13CollectiveMmaINS1_37MainloopSm90TmaGmmaWarpSpecializedFP8ILi10ENS5_IJNS4_1CILi2EEENSA_ILi1EEESC_EEENS1_35KernelTmaWarpSpecializedCooperativeEEENS5_IJNSA_ILi256EEENSA_ILi64EEESH_EEENS_12float_e4m3_tENS5_IJlSC_lEEESJ_SK_NS4_8TiledMMAINS4_8MMA_AtomIJNS4_4SM904GMMA30MMA_64x64x32_F32E4M3E4M3_SS_TNILNSO_7ScaleInE1ELSQ_1EEEEEENS4_6LayoutISD_NS5_IJSC_NSA_ILi0EEESU_EEEEENS5_IJNS4_10UnderscoreESX_SX_EEEEENS4_13SM90_TMA_LOADENS4_14ComposedLayoutINS4_7SwizzleILi2ELi4ELi3EEENS4_18smem_ptr_flag_bitsILi8EEENST_INS5_IJNSA_ILi8EEESH_EEENS5_IJSH_SC_EEEEEEEvNS4_8identityENS4_23SM90_TMA_LOAD_MULTICASTES1A_vS1B_EENS_8epilogue10collective18CollectiveEpilogueINS1E_22Sm90TmaWarpSpecializedILi4ELi2ELi16ELb0ELb0EEEJSI_NS5_IJNSA_ILi128EEENSA_ILi32EEEEEESJ_SK_SJ_SK_NS1E_6fusion15FusionCallbacksIS1I_NS1M_17LinearCombinationISJ_fSJ_fLNS_15FloatRoundStyleE2EEESI_S1L_JEEES10_NS11_INS12_ILi1ELi4ELi3EEES15_NST_INS5_IJS16_S1K_EEENS5_IJS1K_SC_EEEEEEENS4_39AutoVectorizingCopyWithAssumedAlignmentILi128EEENS4_14SM90_TMA_STOREES1W_S1Y_NS4_9Copy_AtomIJNS4_17SM90_U32x4_STSM_NENS_6half_tEEEEvEEEvvEEEEvNT_6ParamsE)
        /*0014*/ 	.word	0x00000000


	//----- nvinfo : EIATTR_MIN_STACK_SIZE
	.align		4
.L_18:
        /*0018*/ 	.byte	0x04, 0x12
        /*001a*/ 	.short	(.L_20 - .L_19)
	.align		4
.L_19:
        /*001c*/ 	.word	index@(_ZN7cutlass13device_kernelINS_4gemm6kernel13GemmUniversalIN4cute5tupleIJiiiiEEENS1_10collective13CollectiveMmaINS1_37MainloopSm90TmaGmmaWarpSpecializedFP8ILi10ENS5_IJNS4_1CILi2EEENSA_ILi1EEESC_EEENS1_35KernelTmaWarpSpecializedCooperativeEEENS5_IJNSA_ILi256EEENSA_ILi64EEESH_EEENS_12float_e4m3_tENS5_IJlSC_lEEESJ_SK_NS4_8TiledMMAINS4_8MMA_AtomIJNS4_4SM904GMMA30MMA_64x64x32_F32E4M3E4M3_SS_TNILNSO_7ScaleInE1ELSQ_1EEEEEENS4_6LayoutISD_NS5_IJSC_NSA_ILi0EEESU_EEEEENS5_IJNS4_10UnderscoreESX_SX_EEEEENS4_13SM90_TMA_LOADENS4_14ComposedLayoutINS4_7SwizzleILi2ELi4ELi3EEENS4_18smem_ptr_flag_bitsILi8EEENST_INS5_IJNSA_ILi8EEESH_EEENS5_IJSH_SC_EEEEEEEvNS4_8identityENS4_23SM90_TMA_LOAD_MULTICASTES1A_vS1B_EENS_8epilogue10collective18CollectiveEpilogueINS1E_22Sm90TmaWarpSpecializedILi4ELi2ELi16ELb0ELb0EEEJSI_NS5_IJNSA_ILi128EEENSA_ILi32EEEEEESJ_SK_SJ_SK_NS1E_6fusion15FusionCallbacksIS1I_NS1M_17LinearCombinationISJ_fSJ_fLNS_15FloatRoundStyleE2EEESI_S1L_JEEES10_NS11_INS12_ILi1ELi4ELi3EEES15_NST_INS5_IJS16_S1K_EEENS5_IJS1K_SC_EEEEEEENS4_39AutoVectorizingCopyWithAssumedAlignmentILi128EEENS4_14SM90_TMA_STOREES1W_S1Y_NS4_9Copy_AtomIJNS4_17SM90_U32x4_STSM_NENS_6half_tEEEEvEEEvvEEEEvNT_6ParamsE)
        /*0020*/ 	.word	0x00000000
.L_20:


//--------------------- .nv.compat                --------------------------
	.section	.nv.compat,"",@"SHT_CUDA_COMPAT_INFO"
	.align	4
        /*0000*/ 	.byte	0x02, 0x09, 0x01, 0x00, 0x02, 0x02, 0x04, 0x00, 0x02, 0x05, 0x05, 0x00, 0x03, 0x07, 0x01, 0x01
        /*0010*/ 	.byte	0x02, 0x03, 0x01, 0x00, 0x02, 0x06, 0x01, 0x00, 0x04, 0x0b, 0x08, 0x00, 0x00, 0x00, 0x00, 0x00
        /*0020*/ 	.byte	0x00, 0x00, 0x00, 0x00


//--------------------- .nv.info._ZN7cutlass13device_kernelINS_4gemm6kernel13GemmUniversalIN4cute5tupleIJiiiiEEENS1_10collective13CollectiveMmaINS1_37MainloopSm90TmaGmmaWarpSpecializedFP8ILi10ENS5_IJNS4_1CILi2EEENSA_ILi1EEESC_EEENS1_35KernelTmaWarpSpecializedCooperativeEEENS5_IJNSA_ILi256EEENSA_ILi64EEESH_EEENS_12float_e4m3_tENS5_IJlSC_lEEESJ_SK_NS4_8TiledMMAINS4_8MMA_AtomIJNS4_4SM904GMMA30MMA_64x64x32_F32E4M3E4M3_SS_TNILNSO_7ScaleInE1ELSQ_1EEEEEENS4_6LayoutISD_NS5_IJSC_NSA_ILi0EEESU_EEEEENS5_IJNS4_10UnderscoreESX_SX_EEEEENS4_13SM90_TMA_LOADENS4_14ComposedLayoutINS4_7SwizzleILi2ELi4ELi3EEENS4_18smem_ptr_flag_bitsILi8EEENST_INS5_IJNSA_ILi8EEESH_EEENS5_IJSH_SC_EEEEEEEvNS4_8identityENS4_23SM90_TMA_LOAD_MULTICASTES1A_vS1B_EENS_8epilogue10collective18CollectiveEpilogueINS1E_22Sm90TmaWarpSpecializedILi4ELi2ELi16ELb0ELb0EEEJSI_NS5_IJNSA_ILi128EEENSA_ILi32EEEEEESJ_SK_SJ_SK_NS1E_6fusion15FusionCallbacksIS1I_NS1M_17LinearCombinationISJ_fSJ_fLNS_15FloatRoundStyleE2EEESI_S1L_JEEES10_NS11_INS12_ILi1ELi4ELi3EEES15_NST_INS5_IJS16_S1K_EEENS5_IJS1K_SC_EEEEEEENS4_39AutoVectorizingCopyWithAssumedAlignmentILi128EEENS4_14SM90_TMA_STOREES1W_S1Y_NS4_9Copy_AtomIJNS4_17SM90_U32x4_STSM_NENS_6half_tEEEEvEEEvvEEEEvNT_6ParamsE --------------------------
	.section	.nv.info._ZN7cutlass13device_kernelINS_4gemm6kernel13GemmUniversalIN4cute5tupleIJiiiiEEENS1_10collective13CollectiveMmaINS1_37MainloopSm90TmaGmmaWarpSpecializedFP8ILi10ENS5_IJNS4_1CILi2EEENSA_ILi1EEESC_EEENS1_35KernelTmaWarpSpecializedCooperativeEEENS5_IJNSA_ILi256EEENSA_ILi64EEESH_EEENS_12float_e4m3_tENS5_IJlSC_lEEESJ_SK_NS4_8TiledMMAINS4_8MMA_AtomIJNS4_4SM904GMMA30MMA_64x64x32_F32E4M3E4M3_SS_TNILNSO_7ScaleInE1ELSQ_1EEEEEENS4_6LayoutISD_NS5_IJSC_NSA_ILi0EEESU_EEEEENS5_IJNS4_10UnderscoreESX_SX_EEEEENS4_13SM90_TMA_LOADENS4_14ComposedLayoutINS4_7SwizzleILi2ELi4ELi3EEENS4_18smem_ptr_flag_bitsILi8EEENST_INS5_IJNSA_ILi8EEESH_EEENS5_IJSH_SC_EEEEEEEvNS4_8identityENS4_23SM90_TMA_LOAD_MULTICASTES1A_vS1B_EENS_8epilogue10collective18CollectiveEpilogueINS1E_22Sm90TmaWarpSpecializedILi4ELi2ELi16ELb0ELb0EEEJSI_NS5_IJNSA_ILi128EEENSA_ILi32EEEEEESJ_SK_SJ_SK_NS1E_6fusion15FusionCallbacksIS1I_NS1M_17LinearCombinationISJ_fSJ_fLNS_15FloatRoundStyleE2EEESI_S1L_JEEES10_NS11_INS12_ILi1ELi4ELi3EEES15_NST_INS5_IJS16_S1K_EEENS5_IJS1K_SC_EEEEEEENS4_39AutoVectorizingCopyWithAssumedAlignmentILi128EEENS4_14SM90_TMA_STOREES1W_S1Y_NS4_9Copy_AtomIJNS4_17SM90_U32x4_STSM_NENS_6half_tEEEEvEEEvvEEEEvNT_6ParamsE,"",@"SHT_CUDA_INFO"
	.sectionflags	@""
	.align	4


	//----- nvinfo : EIATTR_CUDA_API_VERSION
	.align		4
        /*0000*/ 	.byte	0x04, 0x37
        /*0002*/ 	.short	(.L_22 - .L_21)
.L_21:
        /*0004*/ 	.word	0x00000082


	//----- nvinfo : EIATTR_KPARAM_INFO
	.align		4
.L_22:
        /*0008*/ 	.byte	0x04, 0x17
        /*000a*/ 	.short	(.L_24 - .L_23)
.L_23:
        /*000c*/ 	.word	0x00000000
        /*0010*/ 	.short	0x0000
        /*0012*/ 	.short	0x0070
        /*0014*/ 	.byte	0x00, 0xf0, 0x01, 0x1c


	//----- nvinfo : EIATTR_SPARSE_MMA_MASK
	.align		4
.L_24:
        /*0018*/ 	.byte	0x03, 0x50
        /*001a*/ 	.short	0x0000


	//----- nvinfo : EIATTR_MAXREG_COUNT
	.align		4
        /*001c*/ 	.byte	0x03, 0x1b
        /*001e*/ 	.short	0x00a8


	//----- nvinfo : EIATTR_NUM_BARRIERS
	.align		4
        /*0020*/ 	.byte	0x02, 0x4c
        /*0022*/ 	.byte	0x02
	.zero		1


	//----- nvinfo : EIATTR_EXTERNS
	.align		4
        /*0024*/ 	.byte	0x04, 0x0f
        /*0026*/ 	.short	(.L_26 - .L_25)


	//   ....[0]....
	.align		4
.L_25:
        /*0028*/ 	.word	index@(__assertfail)


	//----- nvinfo : EIATTR_MERCURY_ISA_VERSION
	.align		4
.L_26:
        /*002c*/ 	.byte	0x03, 0x5f
        /*002e*/ 	.short	0x0101


	//----- nvinfo : EIATTR_INT_WARP_WIDE_INSTR_OFFSETS
	.align		4
        /*0030*/ 	.byte	0x04, 0x31
        /*0032*/ 	.short	(.L_28 - .L_27)


	//   ....[0]....
.L_27:
        /*0034*/ 	.word	0x00000ae0


	//   ....[1]....
        /*0038*/ 	.word	0x00000af0


	//   ....[2]....
        /*003c*/ 	.word	0x00000c00


	//----- nvinfo : EIATTR_COOP_GROUP_MASK_REGIDS
	.align		4
.L_28:
        /*0040*/ 	.byte	0x04, 0x29
        /*0042*/ 	.short	(.L_30 - .L_29)


	//   ....[0]....
.L_29:
        /*0044*/ 	.word	0xffffffff


	//   ....[1]....
        /*0048*/ 	.word	0xffffffff


	//   ....[2]....
        /*004c*/ 	.word	0xffffffff


	//   ....[3]....
        /*0050*/ 	.word	0xffffffff


	//   ....[4]....
        /*0054*/ 	.word	0xffffffff


	//   ....[5]....
        /*0058*/ 	.word	0xffffffff


	//   ....[6]....
        /*005c*/ 	.word	0xffffffff


	//----- nvinfo : EIATTR_COOP_GROUP_INSTR_OFFSETS
	.align		4
.L_30:
        /*0060*/ 	.byte	0x04, 0x28
        /*0062*/ 	.short	(.L_32 - .L_31)


	//   ....[0]....
.L_31:
        /*0064*/ 	.word	0x00000070


	//   ....[1]....
        /*0068*/ 	.word	0x00000080


	//   ....[2]....
        /*006c*/ 	.word	0x00000430


	//   ....[3]....
        /*0070*/ 	.word	0x000006f0


	//   ....[4]....
        /*0074*/ 	.word	0x00000940


	//   ....[5]....
        /*0078*/ 	.word	0x00000d70


	//   ....[6]....
        /*007c*/ 	.word	0x000017f0


	//----- nvinfo : EIATTR_REG_RECONFIG
	.align		4
.L_32:
        /*0080*/ 	.byte	0x01, 0x54
	.zero		2


	//----- nvinfo : EIATTR_SYSCALL_OFFSETS
	.align		4
        /*0084*/ 	.byte	0x04, 0x46
        /*0086*/ 	.short	(.L_34 - .L_33)


	//   ....[0]....
.L_33:
        /*0088*/ 	.word	0x00003760


	//   ....[1]....
        /*008c*/ 	.word	0x000038a0


	//----- nvinfo : EIATTR_MBARRIER_INSTR_OFFSETS
	.align		4
.L_34:
        /*0090*/ 	.byte	0x04, 0x39
        /*0092*/ 	.short	(.L_36 - .L_35)


	//   ....[0]....
.L_35:
        /*0094*/ 	.word	0x00000550
        /*0098*/ 	.word	0x000000ff
        /*009c*/ 	.word	0x00000000
        /*00a0*/ 	.short	0x0100
        /*00a2*/ 	.byte	0x08
	.zero		1


	//   ....[1]....
        /*00a4*/ 	.word	0x00000560
        /*00a8*/ 	.word	0x000000ff
        /*00ac*/ 	.word	0x00000050
        /*00b0*/ 	.short	0x0100
        /*00b2*/ 	.byte	0x08
	.zero		1


	//   ....[2]....
        /*00b4*/ 	.word	0x00000570
        /*00b8*/ 	.word	0x000000ff
        /*00bc*/ 	.word	0x00000008
        /*00c0*/ 	.short	0x0100
        /*00c2*/ 	.byte	0x08
	.zero		1


	//   ....[3]....
        /*00c4*/ 	.word	0x00000580
        /*00c8*/ 	.word	0x000000ff
        /*00cc*/ 	.word	0x00000058
        /*00d0*/ 	.short	0x0100
        /*00d2*/ 	.byte	0x08
	.zero		1


	//   ....[4]....
        /*00d4*/ 	.word	0x00000590
        /*00d8*/ 	.word	0x000000ff
        /*00dc*/ 	.word	0x00000010
        /*00e0*/ 	.short	0x0100
        /*00e2*/ 	.byte	0x08
	.zero		1


	//   ....[5]....
        /*00e4*/ 	.word	0x000005a0
        /*00e8*/ 	.word	0x000000ff
        /*00ec*/ 	.word	0x00000060
        /*00f0*/ 	.short	0x0100
        /*00f2*/ 	.byte	0x08
	.zero		1


	//   ....[6]....
        /*00f4*/ 	.word	0x000005b0
        /*00f8*/ 	.word	0x000000ff
        /*00fc*/ 	.word	0x00000018
        /*0100*/ 	.short	0x0100
        /*0102*/ 	.byte	0x08
	.zero		1


	//   ....[7]....
        /*0104*/ 	.word	0x000005c0
        /*0108*/ 	.word	0x000000ff
        /*010c*/ 	.word	0x00000068
        /*0110*/ 	.short	0x0100
        /*0112*/ 	.byte	0x08
	.zero		1


	//   ....[8]....
        /*0114*/ 	.word	0x000005d0
        /*0118*/ 	.word	0x000000ff
        /*011c*/ 	.word	0x00000020
        /*0120*/ 	.short	0x0100
        /*0122*/ 	.byte	0x08
	.zero		1


	//   ....[9]....
        /*0124*/ 	.word	0x000005e0
        /*0128*/ 	.word	0x000000ff
        /*012c*/ 	.word	0x00000070
        /*0130*/ 	.short	0x0100
        /*0132*/ 	.byte	0x08
	.zero		1


	//   ....[10]....
        /*0134*/ 	.word	0x000005f0
        /*0138*/ 	.word	0x000000ff
        /*013c*/ 	.word	0x00000028
        /*0140*/ 	.short	0x0100
        /*0142*/ 	.byte	0x08
	.zero		1


	//   ....[11]....
        /*0144*/ 	.word	0x00000600
        /*0148*/ 	.word	0x000000ff
        /*014c*/ 	.word	0x00000078
        /*0150*/ 	.short	0x0100
        /*0152*/ 	.byte	0x08
	.zero		1


	//   ....[12]....
        /*0154*/ 	.word	0x00000610
        /*0158*/ 	.word	0x000000ff
        /*015c*/ 	.word	0x00000030
        /*0160*/ 	.short	0x0100
        /*0162*/ 	.byte	0x08
	.zero		1


	//   ....[13]....
        /*0164*/ 	.word	0x00000620
        /*0168*/ 	.word	0x000000ff
        /*016c*/ 	.word	0x00000080
        /*0170*/ 	.short	0x0100
        /*0172*/ 	.byte	0x08
	.zero		1


	//   ....[14]....
        /*0174*/ 	.word	0x00000630
        /*0178*/ 	.word	0x000000ff
        /*017c*/ 	.word	0x00000038
        /*0180*/ 	.short	0x0100
        /*0182*/ 	.byte	0x08
	.zero		1


	//   ....[15]....
        /*0184*/ 	.word	0x00000640
        /*0188*/ 	.word	0x000000ff
        /*018c*/ 	.word	0x00000088
        /*0190*/ 	.short	0x0100
        /*0192*/ 	.byte	0x08
	.zero		1


	//   ....[16]....
        /*0194*/ 	.word	0x00000650
        /*0198*/ 	.word	0x000000ff
        /*019c*/ 	.word	0x00000040
        /*01a0*/ 	.short	0x0100
        /*01a2*/ 	.byte	0x08
	.zero		1


	//   ....[17]....
        /*01a4*/ 	.word	0x00000660
        /*01a8*/ 	.word	0x000000ff
        /*01ac*/ 	.word	0x00000090
        /*01b0*/ 	.short	0x0100
        /*01b2*/ 	.byte	0x08
	.zero		1


	//   ....[18]....
        /*01b4*/ 	.word	0x00000670
        /*01b8*/ 	.word	0x000000ff
        /*01bc*/ 	.word	0x00000048
        /*01c0*/ 	.short	0x0100
        /*01c2*/ 	.byte	0x08
	.zero		1


	//   ....[19]....
        /*01c4*/ 	.word	0x00000680
        /*01c8*/ 	.word	0x000000ff
        /*01cc*/ 	.word	0x00000098
        /*01d0*/ 	.short	0x0100
        /*01d2*/ 	.byte	0x08
	.zero		1


	//   ....[20]....
        /*01d4*/ 	.word	0x000008a0
        /*01d8*/ 	.word	0x000000ff
        /*01dc*/ 	.word	0x000000a0
        /*01e0*/ 	.short	0x0100
        /*01e2*/ 	.byte	0x08
	.zero		1


	//   ....[21]....
        /*01e4*/ 	.word	0x000008b0
        /*01e8*/ 	.word	0x000000ff
        /*01ec*/ 	.word	0x000000c0
        /*01f0*/ 	.short	0x0100
        /*01f2*/ 	.byte	0x08
	.zero		1


	//   ....[22]....
        /*01f4*/ 	.word	0x000008c0
        /*01f8*/ 	.word	0x000000ff
        /*01fc*/ 	.word	0x000000a8
        /*0200*/ 	.short	0x0100
        /*0202*/ 	.byte	0x08
	.zero		1


	//   ....[23]....
        /*0204*/ 	.word	0x000008d0
        /*0208*/ 	.word	0x000000ff
        /*020c*/ 	.word	0x000000c8
        /*0210*/ 	.short	0x0100
        /*0212*/ 	.byte	0x08
	.zero		1


	//   ....[24]....
        /*0214*/ 	.word	0x000008e0
        /*0218*/ 	.word	0x000000ff
        /*021c*/ 	.word	0x000000b0
        /*0220*/ 	.short	0x0100
        /*0222*/ 	.byte	0x08
	.zero		1


	//   ....[25]....
        /*0224*/ 	.word	0x000008f0
        /*0228*/ 	.word	0x000000ff
        /*022c*/ 	.word	0x000000d0
        /*0230*/ 	.short	0x0100
        /*0232*/ 	.byte	0x08
	.zero		1


	//   ....[26]....
        /*0234*/ 	.word	0x00000900
        /*0238*/ 	.word	0x000000ff
        /*023c*/ 	.word	0x000000b8
        /*0240*/ 	.short	0x0100
        /*0242*/ 	.byte	0x08
	.zero		1


	//   ....[27]....
        /*0244*/ 	.word	0x00000910
        /*0248*/ 	.word	0x000000ff
        /*024c*/ 	.word	0x000000d8
        /*0250*/ 	.short	0x0100
        /*0252*/ 	.byte	0x08
	.zero		1


	//   ....[28]....
        /*0254*/ 	.word	0x00000c60
        /*0258*/ 	.word	0x000000ff
        /*025c*/ 	.word	0x000000e0
        /*0260*/ 	.short	0x0100
        /*0262*/ 	.byte	0x06
	.zero		1


	//   ....[29]....
        /*0264*/ 	.word	0x00000cf0
        /*0268*/ 	.word	0x000000ff
        /*026c*/ 	.word	0x000000e8
        /*0270*/ 	.short	0x0100
        /*0272*/ 	.byte	0x06
	.zero		1


	//   ....[30]....
        /*0274*/ 	.word	0x00001d10
        /*0278*/ 	.word	0x000000ff
        /*027c*/ 	.word	0x00000000
        /*0280*/ 	.short	0x010a
        /*0282*/ 	.byte	0x05
	.zero		1


	//   ....[31]....
        /*0284*/ 	.word	0x00001d50
        /*0288*/ 	.word	0x000000ff
        /*028c*/ 	.word	0x00000000
        /*0290*/ 	.short	0x010a
        /*0292*/ 	.byte	0x05
	.zero		1


	//   ....[32]....
        /*0294*/ 	.word	0x00002740
        /*0298*/ 	.word	0x000000ff
        /*029c*/ 	.word	0x00000000
        /*02a0*/ 	.short	0x010a
        /*02a2*/ 	.byte	0x08
	.zero		1


	//   ....[33]....
        /*02a4*/ 	.word	0x00002780
        /*02a8*/ 	.word	0x000000ff
        /*02ac*/ 	.word	0x00000000
        /*02b0*/ 	.short	0x010a
        /*02b2*/ 	.byte	0x08
	.zero		1


	//   ....[34]....
        /*02b4*/ 	.word	0x00002ea0
        /*02b8*/ 	.word	0x00000006
        /*02bc*/ 	.word	0x00000000
        /*02c0*/ 	.short	0x0101
        /*02c2*/ 	.byte	0x3f
	.zero		1


	//   ....[35]....
        /*02c4*/ 	.word	0x00003520
        /*02c8*/ 	.word	0x00000000
        /*02cc*/ 	.word	0x00000000
        /*02d0*/ 	.short	0x0101
        /*02d2*/ 	.byte	0x3f
	.zero		1


	//   ....[36]....
        /*02d4*/ 	.word	0x00003d80
        /*02d8*/ 	.word	0x0000000e
        /*02dc*/ 	.word	0x000000a0
        /*02e0*/ 	.short	0x010a
        /*02e2*/ 	.byte	0x3f
	.zero		1


	//   ....[37]....
        /*02e4*/ 	.word	0x000040a0
        /*02e8*/ 	.word	0x00000007
        /*02ec*/ 	.word	0x00000000
        /*02f0*/ 	.short	0x0101
        /*02f2*/ 	.byte	0x3f
	.zero		1


	//   ....[38]....
        /*02f4*/ 	.word	0x00004830
        /*02f8*/ 	.word	0x0000000f
        /*02fc*/ 	.word	0x000000a0
        /*0300*/ 	.short	0x010a
        /*0302*/ 	.byte	0x3f
	.zero		1


	//   ....[39]....
        /*0304*/ 	.word	0x00004a70
        /*0308*/ 	.word	0x0000000a
        /*030c*/ 	.word	0x00000000
        /*0310*/ 	.short	0x0101
        /*0312*/ 	.byte	0x3f
	.zero		1


	//   ....[40]....
        /*0314*/ 	.word	0x00005100
        /*0318*/ 	.word	0x0000000e
        /*031c*/ 	.word	0x000000a0
        /*0320*/ 	.short	0x010a
        /*0322*/ 	.byte	0x3f
	.zero		1


	//   ....[41]....
        /*0324*/ 	.word	0x00005340
        /*0328*/ 	.word	0x0000000a
        /*032c*/ 	.word	0x00000000
        /*0330*/ 	.short	0x0101
        /*0332*/ 	.byte	0x3f
	.zero		1


	//   ....[42]....
        /*0334*/ 	.word	0x000059d0
        /*0338*/ 	.word	0x0000000b
        /*033c*/ 	.word	0x000000a0
        /*0340*/ 	.short	0x010a
        /*0342*/ 	.byte	0x3f
	.zero		1


	//   ....[43]....
        /*0344*/ 	.word	0x00005c10
        /*0348*/ 	.word	0x00000009
        /*034c*/ 	.word	0x00000000
        /*0350*/ 	.short	0x0101
        /*0352*/ 	.byte	0x3f
	.zero		1


	//   ....[44]....
        /*0354*/ 	.word	0x00006ec0
        /*0358*/ 	.word	0x000000ff
        /*035c*/ 	.word	0x000000e8
        /*0360*/ 	.short	0x010a
        /*0362*/ 	.byte	0x04
	.zero		1


	//   ....[45]....
        /*0364*/ 	.word	0x000072c0
        /*0368*/ 	.word	0x000000ff
        /*036c*/ 	.word	0x000000c0
        /*0370*/ 	.short	0x010a
        /*0372*/ 	.byte	0x04
	.zero		1


	//   ....[46]....
        /*0374*/ 	.word	0x000073b0
        /*0378*/ 	.word	0x000000ff
        /*037c*/ 	.word	0x000000a0
        /*0380*/ 	.short	0x010b
        /*0382*/ 	.byte	0x04
	.zero		1


	//   ....[47]....
        /*0384*/ 	.word	0x00007410
        /*0388*/ 	.word	0x000000ff
        /*038c*/ 	.word	0x00000000
        /*0390*/ 	.short	0x0101
        /*0392*/ 	.byte	0x05
	.zero		1


	//   ....[48]....
        /*0394*/ 	.word	0x00007440
        /*0398*/ 	.word	0x000000ff
        /*039c*/ 	.word	0x000000c8
        /*03a0*/ 	.short	0x010a
        /*03a2*/ 	.byte	0x04
	.zero		1


	//   ....[49]....
        /*03a4*/ 	.word	0x00007550
        /*03a8*/ 	.word	0x000000ff
        /*03ac*/ 	.word	0x000000a8
        /*03b0*/ 	.short	0x010b
        /*03b2*/ 	.byte	0x04
	.zero		1


	//   ....[50]....
        /*03b4*/ 	.word	0x000075c0
        /*03b8*/ 	.word	0x000000ff
        /*03bc*/ 	.word	0x00000000
        /*03c0*/ 	.short	0x0101
        /*03c2*/ 	.byte	0x05
	.zero		1


	//   ....[51]....
        /*03c4*/ 	.word	0x000075f0
        /*03c8*/ 	.word	0x000000ff
        /*03cc*/ 	.word	0x000000d0
        /*03d0*/ 	.short	0x010a
        /*03d2*/ 	.byte	0x04
	.zero		1


	//   ....[52]....
        /*03d4*/ 	.word	0x000076e0
        /*03d8*/ 	.word	0x000000ff
        /*03dc*/ 	.word	0x000000b0
        /*03e0*/ 	.short	0x010b
        /*03e2*/ 	.byte	0x04
	.zero		1


	//   ....[53]....
        /*03e4*/ 	.word	0x00007740
        /*03e8*/ 	.word	0x000000ff
        /*03ec*/ 	.word	0x00000000
        /*03f0*/ 	.short	0x0101
        /*03f2*/ 	.byte	0x05
	.zero		1


	//   ....[54]....
        /*03f4*/ 	.word	0x00007770
        /*03f8*/ 	.word	0x000000ff
        /*03fc*/ 	.word	0x000000d8
        /*0400*/ 	.short	0x010a
        /*0402*/ 	.byte	0x04
	.zero		1


	//   ....[55]....
        /*0404*/ 	.word	0x00007880
        /*0408*/ 	.word	0x000000ff
        /*040c*/ 	.word	0x000000b8
        /*0410*/ 	.short	0x010b
        /*0412*/ 	.byte	0x04
	.zero		1


	//   ....[56]....
        /*0414*/ 	.word	0x00007970
        /*0418*/ 	.word	0x000000ff
        /*041c*/ 	.word	0x00000000
        /*0420*/ 	.short	0x0101
        /*0422*/ 	.byte	0x04
	.zero		1


	//   ....[57]....
        /*0424*/ 	.word	0x00007fb0
        /*0428*/ 	.word	0x00000005
        /*042c*/ 	.word	0x000000c0
        /*0430*/ 	.short	0x010a
        /*0432*/ 	.byte	0x3f
	.zero		1


	//   ....[58]....
        /*0434*/ 	.word	0x00007ff0
        /*0438*/ 	.word	0x00000005
        /*043c*/ 	.word	0x000000c8
        /*0440*/ 	.short	0x010a
        /*0442*/ 	.byte	0x3f
	.zero		1


	//   ....[59]....
        /*0444*/ 	.word	0x00008030
        /*0448*/ 	.word	0x00000005
        /*044c*/ 	.word	0x000000d0
        /*0450*/ 	.short	0x010a
        /*0452*/ 	.byte	0x3f
	.zero		1


	//   ....[60]....
        /*0454*/ 	.word	0x00008080
        /*0458*/ 	.word	0x00000005
        /*045c*/ 	.word	0x000000d8
        /*0460*/ 	.short	0x010a
        /*0462*/ 	.byte	0x3f
	.zero		1


	//   ....[61]....
        /*0464*/ 	.word	0x000083d0
        /*0468*/ 	.word	0x0000000e
        /*046c*/ 	.word	0x00000050
        /*0470*/ 	.short	0x010a
        /*0472*/ 	.byte	0x3f
	.zero		1


	//   ....[62]....
        /*0474*/ 	.word	0x00008740
        /*0478*/ 	.word	0x00000006
        /*047c*/ 	.word	0x000000e8
        /*0480*/ 	.short	0x0101
        /*0482*/ 	.byte	0x3f
	.zero		1


	//   ....[63]....
        /*0484*/ 	.word	0x00008e80
        /*0488*/ 	.word	0x00000007
        /*048c*/ 	.word	0x00000000
        /*0490*/ 	.short	0x010a
        /*0492*/ 	.byte	0x3f
	.zero		1


	//   ....[64]....
        /*0494*/ 	.word	0x00008f00
        /*0498*/ 	.word	0x00000009
        /*049c*/ 	.word	0x00000000
        /*04a0*/ 	.short	0x010a
        /*04a2*/ 	.byte	0x3f
	.zero		1


	//   ....[65]....
        /*04a4*/ 	.word	0x00008f90
        /*04a8*/ 	.word	0x00000006
        /*04ac*/ 	.word	0x00000000
        /*04b0*/ 	.short	0x010a
        /*04b2*/ 	.byte	0x3f
	.zero		1


	//   ....[66]....
        /*04b4*/ 	.word	0x00009020
        /*04b8*/ 	.word	0x00000009
        /*04bc*/ 	.word	0x00000000
        /*04c0*/ 	.short	0x010a
        /*04c2*/ 	.byte	0x3f
	.zero		1


	//   ....[67]....
        /*04c4*/ 	.word	0x000090b0
        /*04c8*/ 	.word	0x00000006
        /*04cc*/ 	.word	0x00000000
        /*04d0*/ 	.short	0x010a
        /*04d2*/ 	.byte	0x3f
	.zero		1


	//   ....[68]....
        /*04d4*/ 	.word	0x00009140
        /*04d8*/ 	.word	0x00000009
        /*04dc*/ 	.word	0x00000000
        /*04e0*/ 	.short	0x010a
        /*04e2*/ 	.byte	0x3f
	.zero		1


	//   ....[69]....
        /*04e4*/ 	.word	0x000091d0
        /*04e8*/ 	.word	0x00000006
        /*04ec*/ 	.word	0x00000000
        /*04f0*/ 	.short	0x010a
        /*04f2*/ 	.byte	0x3f
	.zero		1


	//   ....[70]....
        /*04f4*/ 	.word	0x00009260
        /*04f8*/ 	.word	0x00000009
        /*04fc*/ 	.word	0x00000000
        /*0500*/ 	.short	0x010a
        /*0502*/ 	.byte	0x3f
	.zero		1


	//   ....[71]....
        /*0504*/ 	.word	0x000092f0
        /*0508*/ 	.word	0x00000006
        /*050c*/ 	.word	0x00000000
        /*0510*/ 	.short	0x010a
        /*0512*/ 	.byte	0x3f
	.zero		1


	//   ....[72]....
        /*0514*/ 	.word	0x00009380
        /*0518*/ 	.word	0x00000003
        /*051c*/ 	.word	0x00000000
        /*0520*/ 	.short	0x010a
        /*0522*/ 	.byte	0x3f
	.zero		1


	//   ....[73]....
        /*0524*/ 	.word	0x000093f0
        /*0528*/ 	.word	0x00000005
        /*052c*/ 	.word	0x00000000
        /*0530*/ 	.short	0x010a
        /*0532*/ 	.byte	0x3f
	.zero		1


	//   ....[74]....
        /*0534*/ 	.word	0x00009450
        /*0538*/ 	.word	0x00000006
        /*053c*/ 	.word	0x00000000
        /*0540*/ 	.short	0x010a
        /*0542*/ 	.byte	0x3f
	.zero		1


	//   ....[75]....
        /*0544*/ 	.word	0x000094a0
        /*0548*/ 	.word	0x0000000e
        /*054c*/ 	.word	0x000000a0
        /*0550*/ 	.short	0x010a
        /*0552*/ 	.byte	0x3f
	.zero		1


	//   ....[76]....
        /*0554*/ 	.word	0x000094f0
        /*0558*/ 	.word	0x0000000f
        /*055c*/ 	.word	0x000000a0
        /*0560*/ 	.short	0x010a
        /*0562*/ 	.byte	0x3f
	.zero		1


	//   ....[77]....
        /*0564*/ 	.word	0x00009540
        /*0568*/ 	.word	0x0000000e
        /*056c*/ 	.word	0x000000a0
        /*0570*/ 	.short	0x010a
        /*0572*/ 	.byte	0x3f
	.zero		1


	//   ....[78]....
        /*0574*/ 	.word	0x00009590
        /*0578*/ 	.word	0x0000000b
        /*057c*/ 	.word	0x000000a0
        /*0580*/ 	.short	0x010a
        /*0582*/ 	.byte	0x3f
	.zero		1


	//   ....[79]....
        /*0584*/ 	.word	0x000095f0
        /*0588*/ 	.word	0x00000006
        /*058c*/ 	.word	0x000000e8
        /*0590*/ 	.short	0x010a
        /*0592*/ 	.byte	0x3f
	.zero		1


	//   ....[80]....
        /*0594*/ 	.word	0x00009650
        /*0598*/ 	.word	0x00000005
        /*059c*/ 	.word	0x000000c0
        /*05a0*/ 	.short	0x010a
        /*05a2*/ 	.byte	0x3f
	.zero		1


	//   ....[81]....
        /*05a4*/ 	.word	0x000096b0
        /*05a8*/ 	.word	0x00000005
        /*05ac*/ 	.word	0x000000c8
        /*05b0*/ 	.short	0x010a
        /*05b2*/ 	.byte	0x3f
	.zero		1


	//   ....[82]....
        /*05b4*/ 	.word	0x00009710
        /*05b8*/ 	.word	0x00000005
        /*05bc*/ 	.word	0x000000d0
        /*05c0*/ 	.short	0x010a
        /*05c2*/ 	.byte	0x3f
	.zero		1


	//   ....[83]....
        /*05c4*/ 	.word	0x00009770
        /*05c8*/ 	.word	0x00000005
        /*05cc*/ 	.word	0x000000d8
        /*05d0*/ 	.short	0x010a
        /*05d2*/ 	.byte	0x3f
	.zero		1


	//   ....[84]....
        /*05d4*/ 	.word	0x000097c0
        /*05d8*/ 	.word	0x00000005
        /*05dc*/ 	.word	0x000000c0
        /*05e0*/ 	.short	0x010a
        /*05e2*/ 	.byte	0x3f
	.zero		1


	//   ....[85]....
        /*05e4*/ 	.word	0x00009810
        /*05e8*/ 	.word	0x00000005
        /*05ec*/ 	.word	0x000000c8
        /*05f0*/ 	.short	0x010a
        /*05f2*/ 	.byte	0x3f
	.zero		1


	//   ....[86]....
        /*05f4*/ 	.word	0x00009860
        /*05f8*/ 	.word	0x00000005
        /*05fc*/ 	.word	0x000000d0
        /*0600*/ 	.short	0x010a
        /*0602*/ 	.byte	0x3f
	.zero		1


	//   ....[87]....
        /*0604*/ 	.word	0x00009930
        /*0608*/ 	.word	0x0000000e
        /*060c*/ 	.word	0x00000050
        /*0610*/ 	.short	0x010a
        /*0612*/ 	.byte	0x3f
	.zero		1


	//   ....[88]....
        /*0614*/ 	.word	0x00009a00
        /*0618*/ 	.word	0x00000007
        /*061c*/ 	.word	0x00000000
        /*0620*/ 	.short	0x010a
        /*0622*/ 	.byte	0x3f
	.zero		1


	//   ....[89]....
        /*0624*/ 	.word	0x00009a50
        /*0628*/ 	.word	0x00000009
        /*062c*/ 	.word	0x00000000
        /*0630*/ 	.short	0x010a
        /*0632*/ 	.byte	0x3f
	.zero		1


	//   ....[90]....
        /*0634*/ 	.word	0x00009aa0
        /*0638*/ 	.word	0x00000006
        /*063c*/ 	.word	0x00000000
        /*0640*/ 	.short	0x010a
        /*0642*/ 	.byte	0x3f
	.zero		1


	//   ....[91]....
        /*0644*/ 	.word	0x00009af0
        /*0648*/ 	.word	0x00000009
        /*064c*/ 	.word	0x00000000
        /*0650*/ 	.short	0x010a
        /*0652*/ 	.byte	0x3f
	.zero		1


	//   ....[92]....
        /*0654*/ 	.word	0x00009b40
        /*0658*/ 	.word	0x00000006
        /*065c*/ 	.word	0x00000000
        /*0660*/ 	.short	0x010a
        /*0662*/ 	.byte	0x3f
	.zero		1


	//   ....[93]....
        /*0664*/ 	.word	0x00009b90
        /*0668*/ 	.word	0x00000009
        /*066c*/ 	.word	0x00000000
        /*0670*/ 	.short	0x010a
        /*0672*/ 	.byte	0x3f
	.zero		1


	//   ....[94]....
        /*0674*/ 	.word	0x00009be0
        /*0678*/ 	.word	0x00000006
        /*067c*/ 	.word	0x00000000
        /*0680*/ 	.short	0x010a
        /*0682*/ 	.byte	0x3f
	.zero		1


	//   ....[95]....
        /*0684*/ 	.word	0x00009c30
        /*0688*/ 	.word	0x00000009
        /*068c*/ 	.word	0x00000000
        /*0690*/ 	.short	0x010a
        /*0692*/ 	.byte	0x3f
	.zero		1


	//   ....[96]....
        /*0694*/ 	.word	0x00009c80
        /*0698*/ 	.word	0x00000006
        /*069c*/ 	.word	0x00000000
        /*06a0*/ 	.short	0x010a
        /*06a2*/ 	.byte	0x3f
	.zero		1


	//----- nvinfo : EIATTR_NUM_MBARRIERS
	.align		4
.L_36:
        /*06a4*/ 	.byte	0x03, 0x38
        /*06a6*/ 	.short	0x001e


	//----- nvinfo : EIATTR_EXIT_INSTR_OFFSETS
	.align		4
        /*06a8*/ 	.byte	0x04, 0x1c
        /*06aa*/ 	.short	(.L_38 - .L_37)


	//   ....[0]....
.L_37:
        /*06ac*/ 	.word	0x00000f50


	//   ....[1]....
        /*06b0*/ 	.word	0x00001690


	//   ....[2]....
        /*06b4*/ 	.word	0x000068b0


	//   ....[3]....
        /*06b8*/ 	.word	0x00006e00


	//   ....[4]....
        /*06bc*/ 	.word	0x00006e50


	//   ....[5]....
        /*06c0*/ 	.word	0x000080d0


	//   ....[6]....
        /*06c4*/ 	.word	0x000093d0


	//----- nvinfo : EIATTR_MAX_THREADS
	.align		4
.L_38:
        /*06c8*/ 	.byte	0x04, 0x05
        /*06ca*/ 	.short	(.L_40 - .L_39)
.L_39:
        /*06cc*/ 	.word	0x00000180
        /*06d0*/ 	.word	0x00000001
        /*06d4*/ 	.word	0x00000001


	//----- nvinfo : EIATTR_CRS_STACK_SIZE
	.align		4
.L_40:
        /*06d8*/ 	.byte	0x04, 0x1e
        /*06da*/ 	.short	(.L_42 - .L_41)
.L_41:
        /*06dc*/ 	.word	0x00000000


	//----- nvinfo : EIATTR_CBANK_PARAM_SIZE
	.align		4
.L_42:
        /*06e0*/ 	.byte	0x03, 0x19
        /*06e2*/ 	.short	0x0770


	//----- nvinfo : EIATTR_PARAM_CBANK
	.align		4
        /*06e4*/ 	.byte	0x04, 0x0a
        /*06e6*/ 	.short	(.L_44 - .L_43)
	.align		4
.L_43:
        /*06e8*/ 	.word	index@(.nv.constant0._ZN7cutlass13device_kernelINS_4gemm6kernel13GemmUniversalIN4cute5tupleIJiiiiEEENS1_10collective13CollectiveMmaINS1_37MainloopSm90TmaGmmaWarpSpecializedFP8ILi10ENS5_IJNS4_1CILi2EEENSA_ILi1EEESC_EEENS1_35KernelTmaWarpSpecializedCooperativeEEENS5_IJNSA_ILi256EEENSA_ILi64EEESH_EEENS_12float_e4m3_tENS5_IJlSC_lEEESJ_SK_NS4_8TiledMMAINS4_8MMA_AtomIJNS4_4SM904GMMA30MMA_64x64x32_F32E4M3E4M3_SS_TNILNSO_7ScaleInE1ELSQ_1EEEEEENS4_6LayoutISD_NS5_IJSC_NSA_ILi0EEESU_EEEEENS5_IJNS4_10UnderscoreESX_SX_EEEEENS4_13SM90_TMA_LOADENS4_14ComposedLayoutINS4_7SwizzleILi2ELi4ELi3EEENS4_18smem_ptr_flag_bitsILi8EEENST_INS5_IJNSA_ILi8EEESH_EEENS5_IJSH_SC_EEEEEEEvNS4_8identityENS4_23SM90_TMA_LOAD_MULTICASTES1A_vS1B_EENS_8epilogue10collective18CollectiveEpilogueINS1E_22Sm90TmaWarpSpecializedILi4ELi2ELi16ELb0ELb0EEEJSI_NS5_IJNSA_ILi128EEENSA_ILi32EEEEEESJ_SK_SJ_SK_NS1E_6fusion15FusionCallbacksIS1I_NS1M_17LinearCombinationISJ_fSJ_fLNS_15FloatRoundStyleE2EEESI_S1L_JEEES10_NS11_INS12_ILi1ELi4ELi3EEES15_NST_INS5_IJS16_S1K_EEENS5_IJS1K_SC_EEEEEEENS4_39AutoVectorizingCopyWithAssumedAlignmentILi128EEENS4_14SM90_TMA_STOREES1W_S1Y_NS4_9Copy_AtomIJNS4_17SM90_U32x4_STSM_NENS_6half_tEEEEvEEEvvEEEEvNT_6ParamsE)
        /*06ec*/ 	.short	0x0210
        /*06ee*/ 	.short	0x0770


	//----- nvinfo : EIATTR_SW_WAR
	.align		4
.L_44:
        /*06f0*/ 	.byte	0x04, 0x36
        /*06f2*/ 	.short	(.L_46 - .L_45)
.L_45:
        /*06f4*/ 	.word	0x00000008
.L_46:


//--------------------- .nv.callgraph             --------------------------
	.section	.nv.callgraph,"",@"SHT_CUDA_CALLGRAPH"
	.align	4
	.sectionentsize	8
	.align		4
        /*0000*/ 	.word	0x00000000
	.align		4
        /*0004*/ 	.word	0xffffffff
	.align		4
        /*0008*/ 	.word	index@(_ZN7cutlass13device_kernelINS_4gemm6kernel13GemmUniversalIN4cute5tupleIJiiiiEEENS1_10collective13CollectiveMmaINS1_37MainloopSm90TmaGmmaWarpSpecializedFP8ILi10ENS5_IJNS4_1CILi2EEENSA_ILi1EEESC_EEENS1_35KernelTmaWarpSpecializedCooperativeEEENS5_IJNSA_ILi256EEENSA_ILi64EEESH_EEENS_12float_e4m3_tENS5_IJlSC_lEEESJ_SK_NS4_8TiledMMAINS4_8MMA_AtomIJNS4_4SM904GMMA30MMA_64x64x32_F32E4M3E4M3_SS_TNILNSO_7ScaleInE1ELSQ_1EEEEEENS4_6LayoutISD_NS5_IJSC_NSA_ILi0EEESU_EEEEENS5_IJNS4_10UnderscoreESX_SX_EEEEENS4_13SM90_TMA_LOADENS4_14ComposedLayoutINS4_7SwizzleILi2ELi4ELi3EEENS4_18smem_ptr_flag_bitsILi8EEENST_INS5_IJNSA_ILi8EEESH_EEENS5_IJSH_SC_EEEEEEEvNS4_8identityENS4_23SM90_TMA_LOAD_MULTICASTES1A_vS1B_EENS_8epilogue10collective18CollectiveEpilogueINS1E_22Sm90TmaWarpSpecializedILi4ELi2ELi16ELb0ELb0EEEJSI_NS5_IJNSA_ILi128EEENSA_ILi32EEEEEESJ_SK_SJ_SK_NS1E_6fusion15FusionCallbacksIS1I_NS1M_17LinearCombinationISJ_fSJ_fLNS_15FloatRoundStyleE2EEESI_S1L_JEEES10_NS11_INS12_ILi1ELi4ELi3EEES15_NST_INS5_IJS16_S1K_EEENS5_IJS1K_SC_EEEEEEENS4_39AutoVectorizingCopyWithAssumedAlignmentILi128EEENS4_14SM90_TMA_STOREES1W_S1Y_NS4_9Copy_AtomIJNS4_17SM90_U32x4_STSM_NENS_6half_tEEEEvEEEvvEEEEvNT_6ParamsE)
	.align		4
        /*000c*/ 	.word	index@(__assertfail)
	.align		4
        /*0010*/ 	.word	0x00000000
	.align		4
        /*0014*/ 	.word	0xfffffffe
	.align		4
        /*0018*/ 	.word	0x00000000
	.align		4
        /*001c*/ 	.word	0xfffffffd
	.align		4
        /*0020*/ 	.word	0x00000000
	.align		4
        /*0024*/ 	.word	0xfffffffc


//--------------------- .nv.constant4             --------------------------
	.section	.nv.constant4,"a",@progbits
	.align	8
	.align		8
.nv.constant4:
        /*0000*/ 	.dword	__assertfail
	.align		8
        /*0008*/ 	.dword	__unnamed_1
	.align		8
        /*0010*/ 	.dword	__unnamed_2
	.align		8
        /*0018*/ 	.dword	_ZN39_INTERNAL_c0c8d5d4_4_k_cu_04a45f7c_27894cuda3std3__45__cpo5beginE
	.align		8
        /*0020*/ 	.dword	_ZN39_INTERNAL_c0c8d5d4_4_k_cu_04a45f7c_27894cuda3std3__45__cpo3endE
	.align		8
        /*0028*/ 	.dword	_ZN39_INTERNAL_c0c8d5d4_4_k_cu_04a45f7c_27894cuda3std3__45__cpo6cbeginE
	.align		8
        /*0030*/ 	.dword	_ZN39_INTERNAL_c0c8d5d4_4_k_cu_04a45f7c_27894cuda3std3__45__cpo4cendE
	.align		8
        /*0038*/ 	.dword	_ZN39_INTERNAL_c0c8d5d4_4_k_cu_04a45f7c_27894cuda3std3__441_GLOBAL__N__c0c8d5d4_4_k_cu_04a45f7c_27896ignoreE
	.align		8
        /*0040*/ 	.dword	_ZN39_INTERNAL_c0c8d5d4_4_k_cu_04a45f7c_27894cuda3std3__419piecewise_constructE
	.align		8
        /*0048*/ 	.dword	_ZN39_INTERNAL_c0c8d5d4_4_k_cu_04a45f7c_27894cuda3std3__48in_placeE
	.align		8
        /*0050*/ 	.dword	_ZN39_INTERNAL_c0c8d5d4_4_k_cu_04a45f7c_27894cuda3std6ranges3__45__cpo4swapE
	.align		8
        /*0058*/ 	.dword	_ZN39_INTERNAL_c0c8d5d4_4_k_cu_04a45f7c_27894cuda3std6ranges3__45__cpo9iter_moveE
	.align		8
        /*0060*/ 	.dword	_ZN39_INTERNAL_c0c8d5d4_4_k_cu_04a45f7c_27894cute7productE
	.align		8
        /*0068*/ 	.dword	_ZN39_INTERNAL_c0c8d5d4_4_k_cu_04a45f7c_27894cute1_E
	.align		8
        /*0070*/ 	.dword	$str$24
	.align		8
        /*0078*/ 	.dword	$str$25


//--------------------- .text._ZN7cutlass13device_kernelINS_4gemm6kernel13GemmUniversalIN4cute5tupleIJiiiiEEENS1_10collective13CollectiveMmaINS1_37MainloopSm90TmaGmmaWarpSpecializedFP8ILi10ENS5_IJNS4_1CILi2EEENSA_ILi1EEESC_EEENS1_35KernelTmaWarpSpecializedCooperativeEEENS5_IJNSA_ILi256EEENSA_ILi64EEESH_EEENS_12float_e4m3_tENS5_IJlSC_lEEESJ_SK_NS4_8TiledMMAINS4_8MMA_AtomIJNS4_4SM904GMMA30MMA_64x64x32_F32E4M3E4M3_SS_TNILNSO_7ScaleInE1ELSQ_1EEEEEENS4_6LayoutISD_NS5_IJSC_NSA_ILi0EEESU_EEEEENS5_IJNS4_10UnderscoreESX_SX_EEEEENS4_13SM90_TMA_LOADENS4_14ComposedLayoutINS4_7SwizzleILi2ELi4ELi3EEENS4_18smem_ptr_flag_bitsILi8EEENST_INS5_IJNSA_ILi8EEESH_EEENS5_IJSH_SC_EEEEEEEvNS4_8identityENS4_23SM90_TMA_LOAD_MULTICASTES1A_vS1B_EENS_8epilogue10collective18CollectiveEpilogueINS1E_22Sm90TmaWarpSpecializedILi4ELi2ELi16ELb0ELb0EEEJSI_NS5_IJNSA_ILi128EEENSA_ILi32EEEEEESJ_SK_SJ_SK_NS1E_6fusion15FusionCallbacksIS1I_NS1M_17LinearCombinationISJ_fSJ_fLNS_15FloatRoundStyleE2EEESI_S1L_JEEES10_NS11_INS12_ILi1ELi4ELi3EEES15_NST_INS5_IJS16_S1K_EEENS5_IJS1K_SC_EEEEEEENS4_39AutoVectorizingCopyWithAssumedAlignmentILi128EEENS4_14SM90_TMA_STOREES1W_S1Y_NS4_9Copy_AtomIJNS4_17SM90_U32x4_STSM_NENS_6half_tEEEEvEEEvvEEEEvNT_6ParamsE --------------------------
	.section	.text._ZN7cutlass13device_kernelINS_4gemm6kernel13GemmUniversalIN4cute5tupleIJiiiiEEENS1_10collective13CollectiveMmaINS1_37MainloopSm90TmaGmmaWarpSpecializedFP8ILi10ENS5_IJNS4_1CILi2EEENSA_ILi1EEESC_EEENS1_35KernelTmaWarpSpecializedCooperativeEEENS5_IJNSA_ILi256EEENSA_ILi64EEESH_EEENS_12float_e4m3_tENS5_IJlSC_lEEESJ_SK_NS4_8TiledMMAINS4_8MMA_AtomIJNS4_4SM904GMMA30MMA_64x64x32_F32E4M3E4M3_SS_TNILNSO_7ScaleInE1ELSQ_1EEEEEENS4_6LayoutISD_NS5_IJSC_NSA_ILi0EEESU_EEEEENS5_IJNS4_10UnderscoreESX_SX_EEEEENS4_13SM90_TMA_LOADENS4_14ComposedLayoutINS4_7SwizzleILi2ELi4ELi3EEENS4_18smem_ptr_flag_bitsILi8EEENST_INS5_IJNSA_ILi8EEESH_EEENS5_IJSH_SC_EEEEEEEvNS4_8identityENS4_23SM90_TMA_LOAD_MULTICASTES1A_vS1B_EENS_8epilogue10collective18CollectiveEpilogueINS1E_22Sm90TmaWarpSpecializedILi4ELi2ELi16ELb0ELb0EEEJSI_NS5_IJNSA_ILi128EEENSA_ILi32EEEEEESJ_SK_SJ_SK_NS1E_6fusion15FusionCallbacksIS1I_NS1M_17LinearCombinationISJ_fSJ_fLNS_15FloatRoundStyleE2EEESI_S1L_JEEES10_NS11_INS12_ILi1ELi4ELi3EEES15_NST_INS5_IJS16_S1K_EEENS5_IJS1K_SC_EEEEEEENS4_39AutoVectorizingCopyWithAssumedAlignmentILi128EEENS4_14SM90_TMA_STOREES1W_S1Y_NS4_9Copy_AtomIJNS4_17SM90_U32x4_STSM_NENS_6half_tEEEEvEEEvvEEEEvNT_6ParamsE,"ax",@progbits
	.align	128
.text._ZN7cutlass13device_kernelINS_4gemm6kernel13GemmUniversalIN4cute5tupleIJiiiiEEENS1_10collective13CollectiveMmaINS1_37MainloopSm90TmaGmmaWarpSpecializedFP8ILi10ENS5_IJNS4_1CILi2EEENSA_ILi1EEESC_EEENS1_35KernelTmaWarpSpecializedCooperativeEEENS5_IJNSA_ILi256EEENSA_ILi64EEESH_EEENS_12float_e4m3_tENS5_IJlSC_lEEESJ_SK_NS4_8TiledMMAINS4_8MMA_AtomIJNS4_4SM904GMMA30MMA_64x64x32_F32E4M3E4M3_SS_TNILNSO_7ScaleInE1ELSQ_1EEEEEENS4_6LayoutISD_NS5_IJSC_NSA_ILi0EEESU_EEEEENS5_IJNS4_10UnderscoreESX_SX_EEEEENS4_13SM90_TMA_LOADENS4_14ComposedLayoutINS4_7SwizzleILi2ELi4ELi3EEENS4_18smem_ptr_flag_bitsILi8EEENST_INS5_IJNSA_ILi8EEESH_EEENS5_IJSH_SC_EEEEEEEvNS4_8identityENS4_23SM90_TMA_LOAD_MULTICASTES1A_vS1B_EENS_8epilogue10collective18CollectiveEpilogueINS1E_22Sm90TmaWarpSpecializedILi4ELi2ELi16ELb0ELb0EEEJSI_NS5_IJNSA_ILi128EEENSA_ILi32EEEEEESJ_SK_SJ_SK_NS1E_6fusion15FusionCallbacksIS1I_NS1M_17LinearCombinationISJ_fSJ_fLNS_15FloatRoundStyleE2EEESI_S1L_JEEES10_NS11_INS12_ILi1ELi4ELi3EEES15_NST_INS5_IJS16_S1K_EEENS5_IJS1K_SC_EEEEEEENS4_39AutoVectorizingCopyWithAssumedAlignmentILi128EEENS4_14SM90_TMA_STOREES1W_S1Y_NS4_9Copy_AtomIJNS4_17SM90_U32x4_STSM_NENS_6half_tEEEEvEEEvvEEEEvNT_6ParamsE:
        .type           _ZN7cutlass13device_kernelINS_4gemm6kernel13GemmUniversalIN4cute5tupleIJiiiiEEENS1_10collective13CollectiveMmaINS1_37MainloopSm90TmaGmmaWarpSpecializedFP8ILi10ENS5_IJNS4_1CILi2EEENSA_ILi1EEESC_EEENS1_35KernelTmaWarpSpecializedCooperativeEEENS5_IJNSA_ILi256EEENSA_ILi64EEESH_EEENS_12float_e4m3_tENS5_IJlSC_lEEESJ_SK_NS4_8TiledMMAINS4_8MMA_AtomIJNS4_4SM904GMMA30MMA_64x64x32_F32E4M3E4M3_SS_TNILNSO_7ScaleInE1ELSQ_1EEEEEENS4_6LayoutISD_NS5_IJSC_NSA_ILi0EEESU_EEEEENS5_IJNS4_10UnderscoreESX_SX_EEEEENS4_13SM90_TMA_LOADENS4_14ComposedLayoutINS4_7SwizzleILi2ELi4ELi3EEENS4_18smem_ptr_flag_bitsILi8EEENST_INS5_IJNSA_ILi8EEESH_EEENS5_IJSH_SC_EEEEEEEvNS4_8identityENS4_23SM90_TMA_LOAD_MULTICASTES1A_vS1B_EENS_8epilogue10collective18CollectiveEpilogueINS1E_22Sm90TmaWarpSpecializedILi4ELi2ELi16ELb0ELb0EEEJSI_NS5_IJNSA_ILi128EEENSA_ILi32EEEEEESJ_SK_SJ_SK_NS1E_6fusion15FusionCallbacksIS1I_NS1M_17LinearCombinationISJ_fSJ_fLNS_15FloatRoundStyleE2EEESI_S1L_JEEES10_NS11_INS12_ILi1ELi4ELi3EEES15_NST_INS5_IJS16_S1K_EEENS5_IJS1K_SC_EEEEEEENS4_39AutoVectorizingCopyWithAssumedAlignmentILi128EEENS4_14SM90_TMA_STOREES1W_S1Y_NS4_9Copy_AtomIJNS4_17SM90_U32x4_STSM_NENS_6half_tEEEEvEEEvvEEEEvNT_6ParamsE,@function
        .size           _ZN7cutlass13device_kernelINS_4gemm6kernel13GemmUniversalIN4cute5tupleIJiiiiEEENS1_10collective13CollectiveMmaINS1_37MainloopSm90TmaGmmaWarpSpecializedFP8ILi10ENS5_IJNS4_1CILi2EEENSA_ILi1EEESC_EEENS1_35KernelTmaWarpSpecializedCooperativeEEENS5_IJNSA_ILi256EEENSA_ILi64EEESH_EEENS_12float_e4m3_tENS5_IJlSC_lEEESJ_SK_NS4_8TiledMMAINS4_8MMA_AtomIJNS4_4SM904GMMA30MMA_64x64x32_F32E4M3E4M3_SS_TNILNSO_7ScaleInE1ELSQ_1EEEEEENS4_6LayoutISD_NS5_IJSC_NSA_ILi0EEESU_EEEEENS5_IJNS4_10UnderscoreESX_SX_EEEEENS4_13SM90_TMA_LOADENS4_14ComposedLayoutINS4_7SwizzleILi2ELi4ELi3EEENS4_18smem_ptr_flag_bitsILi8EEENST_INS5_IJNSA_ILi8EEESH_EEENS5_IJSH_SC_EEEEEEEvNS4_8identityENS4_23SM90_TMA_LOAD_MULTICASTES1A_vS1B_EENS_8epilogue10collective18CollectiveEpilogueINS1E_22Sm90TmaWarpSpecializedILi4ELi2ELi16ELb0ELb0EEEJSI_NS5_IJNSA_ILi128EEENSA_ILi32EEEEEESJ_SK_SJ_SK_NS1E_6fusion15FusionCallbacksIS1I_NS1M_17LinearCombinationISJ_fSJ_fLNS_15FloatRoundStyleE2EEESI_S1L_JEEES10_NS11_INS12_ILi1ELi4ELi3EEES15_NST_INS5_IJS16_S1K_EEENS5_IJS1K_SC_EEEEEEENS4_39AutoVectorizingCopyWithAssumedAlignmentILi128EEENS4_14SM90_TMA_STOREES1W_S1Y_NS4_9Copy_AtomIJNS4_17SM90_U32x4_STSM_NENS_6half_tEEEEvEEEvvEEEEvNT_6ParamsE,(.L_x_206 - _ZN7cutlass13device_kernelINS_4gemm6kernel13GemmUniversalIN4cute5tupleIJiiiiEEENS1_10collective13CollectiveMmaINS1_37MainloopSm90TmaGmmaWarpSpecializedFP8ILi10ENS5_IJNS4_1CILi2EEENSA_ILi1EEESC_EEENS1_35KernelTmaWarpSpecializedCooperativeEEENS5_IJNSA_ILi256EEENSA_ILi64EEESH_EEENS_12float_e4m3_tENS5_IJlSC_lEEESJ_SK_NS4_8TiledMMAINS4_8MMA_AtomIJNS4_4SM904GMMA30MMA_64x64x32_F32E4M3E4M3_SS_TNILNSO_7ScaleInE1ELSQ_1EEEEEENS4_6LayoutISD_NS5_IJSC_NSA_ILi0EEESU_EEEEENS5_IJNS4_10UnderscoreESX_SX_EEEEENS4_13SM90_TMA_LOADENS4_14ComposedLayoutINS4_7SwizzleILi2ELi4ELi3EEENS4_18smem_ptr_flag_bitsILi8EEENST_INS5_IJNSA_ILi8EEESH_EEENS5_IJSH_SC_EEEEEEEvNS4_8identityENS4_23SM90_TMA_LOAD_MULTICASTES1A_vS1B_EENS_8epilogue10collective18CollectiveEpilogueINS1E_22Sm90TmaWarpSpecializedILi4ELi2ELi16ELb0ELb0EEEJSI_NS5_IJNSA_ILi128EEENSA_ILi32EEEEEESJ_SK_SJ_SK_NS1E_6fusion15FusionCallbacksIS1I_NS1M_17LinearCombinationISJ_fSJ_fLNS_15FloatRoundStyleE2EEESI_S1L_JEEES10_NS11_INS12_ILi1ELi4ELi3EEES15_NST_INS5_IJS16_S1K_EEENS5_IJS1K_SC_EEEEEEENS4_39AutoVectorizingCopyWithAssumedAlignmentILi128EEENS4_14SM90_TMA_STOREES1W_S1Y_NS4_9Copy_AtomIJNS4_17SM90_U32x4_STSM_NENS_6half_tEEEEvEEEvvEEEEvNT_6ParamsE)
        .other          _ZN7cutlass13device_kernelINS_4gemm6kernel13GemmUniversalIN4cute5tupleIJiiiiEEENS1_10collective13CollectiveMmaINS1_37MainloopSm90TmaGmmaWarpSpecializedFP8ILi10ENS5_IJNS4_1CILi2EEENSA_ILi1EEESC_EEENS1_35KernelTmaWarpSpecializedCooperativeEEENS5_IJNSA_ILi256EEENSA_ILi64EEESH_EEENS_12float_e4m3_tENS5_IJlSC_lEEESJ_SK_NS4_8TiledMMAINS4_8MMA_AtomIJNS4_4SM904GMMA30MMA_64x64x32_F32E4M3E4M3_SS_TNILNSO_7ScaleInE1ELSQ_1EEEEEENS4_6LayoutISD_NS5_IJSC_NSA_ILi0EEESU_EEEEENS5_IJNS4_10UnderscoreESX_SX_EEEEENS4_13SM90_TMA_LOADENS4_14ComposedLayoutINS4_7SwizzleILi2ELi4ELi3EEENS4_18smem_ptr_flag_bitsILi8EEENST_INS5_IJNSA_ILi8EEESH_EEENS5_IJSH_SC_EEEEEEEvNS4_8identityENS4_23SM90_TMA_LOAD_MULTICASTES1A_vS1B_EENS_8epilogue10collective18CollectiveEpilogueINS1E_22Sm90TmaWarpSpecializedILi4ELi2ELi16ELb0ELb0EEEJSI_NS5_IJNSA_ILi128EEENSA_ILi32EEEEEESJ_SK_SJ_SK_NS1E_6fusion15FusionCallbacksIS1I_NS1M_17LinearCombinationISJ_fSJ_fLNS_15FloatRoundStyleE2EEESI_S1L_JEEES10_NS11_INS12_ILi1ELi4ELi3EEES15_NST_INS5_IJS16_S1K_EEENS5_IJS1K_SC_EEEEEEENS4_39AutoVectorizingCopyWithAssumedAlignmentILi128EEENS4_14SM90_TMA_STOREES1W_S1Y_NS4_9Copy_AtomIJNS4_17SM90_U32x4_STSM_NENS_6half_tEEEEvEEEvvEEEEvNT_6ParamsE,@"STO_CUDA_ENTRY STV_DEFAULT"
_ZN7cutlass13device_kernelINS_4gemm6kernel13GemmUniversalIN4cute5tupleIJiiiiEEENS1_10collective13CollectiveMmaINS1_37MainloopSm90TmaGmmaWarpSpecializedFP8ILi10ENS5_IJNS4_1CILi2EEENSA_ILi1EEESC_EEENS1_35KernelTmaWarpSpecializedCooperativeEEENS5_IJNSA_ILi256EEENSA_ILi64EEESH_EEENS_12float_e4m3_tENS5_IJlSC_lEEESJ_SK_NS4_8TiledMMAINS4_8MMA_AtomIJNS4_4SM904GMMA30MMA_64x64x32_F32E4M3E4M3_SS_TNILNSO_7ScaleInE1ELSQ_1EEEEEENS4_6LayoutISD_NS5_IJSC_NSA_ILi0EEESU_EEEEENS5_IJNS4_10UnderscoreESX_SX_EEEEENS4_13SM90_TMA_LOADENS4_14ComposedLayoutINS4_7SwizzleILi2ELi4ELi3EEENS4_18smem_ptr_flag_bitsILi8EEENST_INS5_IJNSA_ILi8EEESH_EEENS5_IJSH_SC_EEEEEEEvNS4_8identityENS4_23SM90_TMA_LOAD_MULTICASTES1A_vS1B_EENS_8epilogue10collective18CollectiveEpilogueINS1E_22Sm90TmaWarpSpecializedILi4ELi2ELi16ELb0ELb0EEEJSI_NS5_IJNSA_ILi128EEENSA_ILi32EEEEEESJ_SK_SJ_SK_NS1E_6fusion15FusionCallbacksIS1I_NS1M_17LinearCombinationISJ_fSJ_fLNS_15FloatRoundStyleE2EEESI_S1L_JEEES10_NS11_INS12_ILi1ELi4ELi3EEES15_NST_INS5_IJS16_S1K_EEENS5_IJS1K_SC_EEEEEEENS4_39AutoVectorizingCopyWithAssumedAlignmentILi128EEENS4_14SM90_TMA_STOREES1W_S1Y_NS4_9Copy_AtomIJNS4_17SM90_U32x4_STSM_NENS_6half_tEEEEvEEEvvEEEEvNT_6ParamsE:
[----:B------:R-:W1:Y:S01]  /*0000*/  LDC R1, c[0x0][0x28] ;  /* 0x00000a00ff017b82 */ /* 0x000e620000000800 */
[----:B------:R-:W2:Y:S07]  /*0010*/  S2R R18, SR_TID.X ;  /* 0x0000000000127919 */ /* 0x000eae0000002100 */
[----:B------:R-:W3:Y:S01]  /*0020*/  LDC.64 R4, c[0x0][0x588] ;  /* 0x00016200ff047b82 */ /* 0x000ee20000000a00 */
[----:B------:R-:W-:Y:S01]  /*0030*/  ELECT P0, URZ, PT ;  /* 0x00000000003f782f */ /* 0x000fe20003800000 */
[----:B------:R-:W-:Y:S01]  /*0040*/  BSSY B0, `(.L_x_0) ;  /* 0x0000016000007945 */ /* 0x000fe20003800000 */
[----:B--2---:R-:W-:-:S02]  /*0050*/  SHF.R.U32.HI R0, RZ, 0x5, R18 ;  /* 0x00000005ff007819 */ /* 0x004fc40000011612 */
[----:B------:R-:W-:-:S03]  /*0060*/  SHF.R.U32.HI R6, RZ, 0x7, R18 ;  /* 0x00000007ff067819 */ /* 0x000fc60000011612 */
[----:B------:R-:W2:Y:S04]  /*0070*/  SHFL.IDX PT, R3, R0, RZ, 0x1f ;  /* 0x00001fff00037589 */ /* 0x000ea800000e0000 */
[----:B------:R4:W1:Y:S01]  /*0080*/  SHFL.IDX PT, R7, R6, RZ, 0x1f ;  /* 0x00001fff06077589 */ /* 0x00086200000e0000 */
[----:B--2---:R-:W-:Y:S02]  /*0090*/  ISETP.NE.OR P0, PT, R3, RZ, !P0 ;  /* 0x000000ff0300720c */ /* 0x004fe40004705670 */
[----:B------:R-:W-:-:S11]  /*00a0*/  SHF.R.S32.HI R2, RZ, 0x1f, R3 ;  /* 0x0000001fff027819 */ /* 0x000fd60000011403 */
[----:B-1-34-:R-:W-:Y:S05]  /*00b0*/  @P0 BRA `(.L_x_1) ;  /* 0x0000000000380947 */ /* 0x01afea0003800000 */
[----:B------:R-:W-:Y:S02]  /*00c0*/  ULDC.64 UR4, c[0x0][0x198] ;  /* 0x0000660000047ab9 */ /* 0x000fe40000000a00 */
[----:B------:R-:W-:Y:S02]  /*00d0*/  UIADD3 UR6, UP0, UR4, 0xf0, URZ ;  /* 0x000000f004067890 */ /* 0x000fe4000ff1e03f */
[----:B------:R-:W-:Y:S02]  /*00e0*/  UIADD3 UR8, UP1, UR4, 0x1f0, URZ ;  /* 0x000001f004087890 */ /* 0x000fe4000ff3e03f */
[----:B------:R-:W-:Y:S02]  /*00f0*/  UIADD3 UR10, UP2, UR4, 0x3f0, URZ ;  /* 0x000003f0040a7890 */ /* 0x000fe4000ff5e03f */
[----:B------:R-:W-:Y:S02]  /*0100*/  UIADD3 UR4, UP3, UR4, 0x4f0, URZ ;  /* 0x000004f004047890 */ /* 0x000fe4000ff7e03f */
[----:B------:R-:W-:-:S02]  /*0110*/  UIADD3.X UR7, URZ, UR5, URZ, UP0, !UPT ;  /* 0x000000053f077290 */ /* 0x000fc400087fe43f */
[----:B------:R-:W-:Y:S02]  /*0120*/  UIADD3.X UR9, URZ, UR5, URZ, UP1, !UPT ;  /* 0x000000053f097290 */ /* 0x000fe40008ffe43f */
[----:B------:R-:W-:Y:S02]  /*0130*/  UIADD3.X UR11, URZ, UR5, URZ, UP2, !UPT ;  /* 0x000000053f0b7290 */ /* 0x000fe400097fe43f */
[----:B------:R-:W-:-:S03]  /*0140*/  UIADD3.X UR5, URZ, UR5, URZ, UP3, !UPT ;  /* 0x000000053f057290 */ /* 0x000fc60009ffe43f */
[----:B------:R1:W-:Y:S02]  /*0150*/  UTMACCTL.PF [UR6] ;  /* 0x00000000060079b9 */ /* 0x0003e40008040000 */
[----:B------:R1:W-:Y:S02]  /*0160*/  UTMACCTL.PF [UR8] ;  /* 0x00000000080079b9 */ /* 0x0003e40008040000 */
[----:B------:R1:W-:Y:S02]  /*0170*/  UTMACCTL.PF [UR10] ;  /* 0x000000000a0079b9 */ /* 0x0003e40008040000 */
[----:B------:R1:W-:Y:S02]  /*0180*/  UTMACCTL.PF [UR4] ;  /* 0x00000000040079b9 */ /* 0x0003e40008040000 */
[----:B-1----:R-:W-:Y:S01]  /*0190*/  NOP ;  /* 0x0000000000007918 */ /* 0x002fe20000000000 */
.L_x_1:
[----:B------:R-:W-:Y:S05]  /*01a0*/  BSYNC B0 ;  /* 0x0000000000007941 */ /* 0x000fea0003800000 */
.L_x_0:
[----:B------:R-:W-:Y:S01]  /*01b0*/  ULDC.64 UR4, c[0x0][0x590] ;  /* 0x0001640000047ab9 */ /* 0x000fe20000000a00 */
[----:B------:R-:W-:Y:S01]  /*01c0*/  LEA.HI R2, R2, R3, RZ, 0x2 ;  /* 0x0000000302027211 */ /* 0x000fe200078f10ff */
[----:B------:R-:W-:Y:S01]  /*01d0*/  ULDC.64 UR42, c[0x0][0x208] ;  /* 0x00008200002a7ab9 */ /* 0x000fe20000000a00 */
[----:B------:R-:W-:Y:S01]  /*01e0*/  ISETP.NE.U32.AND P1, PT, RZ, UR4, PT ;  /* 0x00000004ff007c0c */ /* 0x000fe2000bf25070 */
[----:B------:R-:W-:Y:S01]  /*01f0*/  IMAD.MOV.U32 R8, RZ, RZ, R4 ;  /* 0x000000ffff087224 */ /* 0x000fe200078e0004 */
[----:B------:R-:W-:Y:S01]  /*0200*/  LOP3.LUT R2, R2, 0xfffffffc, RZ, 0xc0, !PT ;  /* 0xfffffffc02027812 */ /* 0x000fe200078ec0ff */
[----:B------:R-:W-:Y:S01]  /*0210*/  IMAD.MOV.U32 R9, RZ, RZ, R5 ;  /* 0x000000ffff097224 */ /* 0x000fe200078e0005 */
[----:B------:R-:W-:-:S03]  /*0220*/  ISETP.NE.AND.EX P2, PT, RZ, UR5, PT, P1 ;  /* 0x00000005ff007c0c */ /* 0x000fc6000bf45310 */
[--C-:B------:R-:W-:Y:S01]  /*0230*/  IMAD.IADD R3, R3, 0x1, -R2.reuse ;  /* 0x0000000103037824 */ /* 0x100fe200078e0a02 */
[----:B------:R-:W-:-:S09]  /*0240*/  PRMT R2, RZ, 0x7610, R2 ;  /* 0x00007610ff027816 */ /* 0x000fd20000000002 */
[----:B------:R-:W-:Y:S05]  /*0250*/  @P2 BRA `(.L_x_2) ;  /* 0x0000000000302947 */ /* 0x000fea0003800000 */
[----:B------:R-:W-:Y:S02]  /*0260*/  ULDC.64 UR6, c[0x0][0x588] ;  /* 0x0001620000067ab9 */ /* 0x000fe40000000a00 */
[----:B------:R-:W-:-:S04]  /*0270*/  ISETP.NE.U32.AND P0, PT, RZ, UR6, PT ;  /* 0x00000006ff007c0c */ /* 0x000fc8000bf05070 */
[----:B------:R-:W-:-:S13]  /*0280*/  ISETP.NE.AND.EX P0, PT, RZ, UR7, PT, P0 ;  /* 0x00000007ff007c0c */ /* 0x000fda000bf05300 */
[----:B------:R-:W-:Y:S05]  /*0290*/  @!P0 BRA `(.L_x_3) ;  /* 0x0000000000108947 */ /* 0x000fea0003800000 */
[----:B------:R-:W2:Y:S02]  /*02a0*/  LDG.E R2, desc[UR42][R8.64] ;  /* 0x0000002a08027981 */ /* 0x000ea4000c1e1900 */
[----:B--2---:R-:W-:Y:S01]  /*02b0*/  FSETP.NEU.AND P3, PT, R2, RZ, PT ;  /* 0x000000ff0200720b */ /* 0x004fe20003f6d000 */
[----:B------:R-:W-:Y:S01]  /*02c0*/  IMAD.MOV.U32 R2, RZ, RZ, 0x1 ;  /* 0x00000001ff027424 */ /* 0x000fe200078e00ff */
[----:B------:R-:W-:Y:S11]  /*02d0*/  BRA `(.L_x_2) ;  /* 0x0000000000107947 */ /* 0x000ff60003800000 */
.L_x_3:
[----:B------:R-:W-:Y:S01]  /*02e0*/  ULDC UR6, c[0x0][0x580] ;  /* 0x0001600000067ab9 */ /* 0x000fe20000000800 */
[----:B------:R-:W-:Y:S01]  /*02f0*/  IMAD.MOV.U32 R2, RZ, RZ, 0x1 ;  /* 0x00000001ff027424 */ /* 0x000fe200078e00ff */
[----:B------:R-:W-:Y:S02]  /*0300*/  FSETP.NEU.AND P3, PT, RZ, UR6, PT ;  /* 0x00000006ff007c0b */ /* 0x000fe4000bf6d000 */
[----:B------:R-:W-:-:S11]  /*0310*/  CS2R R8, SRZ ;  /* 0x0000000000087805 */ /* 0x000fd6000001ff00 */
.L_x_2:
[----:B------:R-:W-:Y:S01]  /*0320*/  ISETP.NE.U32.AND P0, PT, R8, RZ, PT ;  /* 0x000000ff0800720c */ /* 0x000fe20003f05070 */
[----:B------:R-:W-:Y:S01]  /*0330*/  IMAD.MOV.U32 R6, RZ, RZ, 0x1 ;  /* 0x00000001ff067424 */ /* 0x000fe200078e00ff */
[----:B------:R-:W-:Y:S02]  /*0340*/  ISETP.NE.AND.EX P1, PT, RZ, UR5, PT, P1 ;  /* 0x00000005ff007c0c */ /* 0x000fe4000bf25310 */
[----:B------:R-:W-:-:S13]  /*0350*/  ISETP.NE.AND.EX P0, PT, R9, RZ, PT, P0 ;  /* 0x000000ff0900720c */ /* 0x000fda0003f05300 */
[----:B------:R-:W-:Y:S05]  /*0360*/  @P0 BRA P1, `(.L_x_4) ;  /* 0x0000000000300947 */ /* 0x000fea0000800000 */
[----:B------:R-:W-:Y:S02]  /*0370*/  ISETP.NE.U32.AND P1, PT, RZ, UR4, PT ;  /* 0x00000004ff007c0c */ /* 0x000fe4000bf25070 */
[----:B------:R-:W-:Y:S02]  /*0380*/  ISETP.NE.U32.AND P0, PT, R8, RZ, PT ;  /* 0x000000ff0800720c */ /* 0x000fe40003f05070 */
[----:B------:R-:W-:Y:S02]  /*0390*/  ISETP.NE.AND.EX P1, PT, RZ, UR5, PT, P1 ;  /* 0x00000005ff007c0c */ /* 0x000fe4000bf25310 */
[----:B------:R-:W-:Y:S02]  /*03a0*/  PRMT R2, R2, 0x9910, RZ ;  /* 0x0000991002027816 */ /* 0x000fe400000000ff */
[----:B------:R-:W-:Y:S02]  /*03b0*/  ISETP.NE.AND.EX P0, PT, R9, RZ, PT, P0 ;  /* 0x000000ff0900720c */ /* 0x000fe40003f05300 */
[----:B------:R-:W-:-:S02]  /*03c0*/  ISETP.NE.AND P4, PT, R2, RZ, PT ;  /* 0x000000ff0200720c */ /* 0x000fc40003f85270 */
[----:B------:R-:W-:Y:S02]  /*03d0*/  SEL R9, RZ, 0xffffffff, P3 ;  /* 0xffffffffff097807 */ /* 0x000fe40001800000 */
[----:B------:R-:W-:-:S04]  /*03e0*/  SEL R2, RZ, 0xffffffff, P0 ;  /* 0xffffffffff027807 */ /* 0x000fc80000000000 */
[----:B------:R-:W-:-:S04]  /*03f0*/  @P1 SEL R9, R2, R9, !P4 ;  /* 0x0000000902091207 */ /* 0x000fc80006000000 */
[----:B------:R-:W-:-:S04]  /*0400*/  LOP3.LUT R9, R9, 0x1, RZ, 0xc0, !PT ;  /* 0x0000000109097812 */ /* 0x000fc800078ec0ff */
[----:B------:R-:W-:-:S04]  /*0410*/  ISETP.NE.U32.AND P0, PT, R9, 0x1, PT ;  /* 0x000000010900780c */ /* 0x000fc80003f05070 */
[----:B------:R-:W-:-:S09]  /*0420*/  SEL R6, RZ, 0x1, !P0 ;  /* 0x00000001ff067807 */ /* 0x000fd20004000000 */
.L_x_4:
[----:B------:R-:W1:Y:S02]  /*0430*/  SHFL.IDX PT, R2, R0, RZ, 0x1f ;  /* 0x00001fff00027589 */ /* 0x000e6400000e0000 */
[----:B-1----:R-:W-:-:S13]  /*0440*/  ISETP.NE.AND P0, PT, R2, RZ, PT ;  /* 0x000000ff0200720c */ /* 0x002fda0003f05270 */
[----:B------:R-:W-:Y:S05]  /*0450*/  @P0 BRA `(.L_x_5) ;  /* 0x0000000000940947 */ /* 0x000fea0003800000 */
[----:B------:R-:W-:Y:S01]  /*0460*/  ELECT P0, URZ, PT ;  /* 0x00000000003f782f */ /* 0x000fe20003800000 */
[----:B------:R-:W-:-:S12]  /*0470*/  BSSY B0, `(.L_x_5) ;  /* 0x0000023000007945 */ /* 0x000fd80003800000 */
[----:B------:R-:W-:Y:S05]  /*0480*/  @!P0 BRA `(.L_x_6) ;  /* 0x0000000000848947 */ /* 0x000fea0003800000 */
[----:B------:R-:W1:Y:S01]  /*0490*/  S2UR UR8, SR_CgaCtaId ;  /* 0x00000000000879c3 */ /* 0x000e620000008800 */
[----:B------:R-:W-:Y:S01]  /*04a0*/  UMOV UR4, 0x400 ;  /* 0x0000040000047882 */ /* 0x000fe20000000000 */
[----:B------:R-:W-:Y:S01]  /*04b0*/  UMOV UR5, 0x1 ;  /* 0x0000000100057882 */ /* 0x000fe20000000000 */
[----:B------:R-:W-:Y:S02]  /*04c0*/  UMOV UR6, 0x4 ;  /* 0x0000000400067882 */ /* 0x000fe40000000000 */
[----:B------:R-:W-:-:S04]  /*04d0*/  UIADD3 UR6, -UR6, 0x100000, URZ ;  /* 0x0010000006067890 */ /* 0x000fc8000fffe13f */
[----:B------:R-:W-:Y:S02]  /*04e0*/  USHF.L.U32 UR7, UR6, 0xb, URZ ;  /* 0x0000000b06077899 */ /* 0x000fe4000800063f */
[----:B------:R-:W-:Y:S02]  /*04f0*/  USHF.L.U32 UR6, UR6, 0x1, URZ ;  /* 0x0000000106067899 */ /* 0x000fe4000800063f */
[----:B-1----:R-:W-:Y:S02]  /*0500*/  ULEA UR8, UR8, UR4, 0x18 ;  /* 0x0000000408087291 */ /* 0x002fe4000f8ec03f */
[----:B------:R-:W-:-:S04]  /*0510*/  UIADD3 UR4, -UR5, 0x100000, URZ ;  /* 0x0010000005047890 */ /* 0x000fc8000fffe13f */
[----:B------:R-:W-:Y:S02]  /*0520*/  USHF.L.U32 UR5, UR4, 0xb, URZ ;  /* 0x0000000b04057899 */ /* 0x000fe4000800063f */
[----:B------:R-:W-:Y:S01]  /*0530*/  USHF.L.U32 UR4, UR4, 0x1, URZ ;  /* 0x0000000104047899 */ /* 0x000fe2000800063f */
[----:B------:R-:W1:Y:S11]  /*0540*/  FENCE.VIEW.ASYNC.S ;  /* 0x00000000000073c6 */ /* 0x000e760000000000 */
[----:B-1----:R1:W2:Y:S01]  /*0550*/  SYNCS.EXCH.64 URZ, [UR8], UR4 ;  /* 0x00000004083f75b2 */ /* 0x0022a20008000100 */
[----:B------:R1:W3:Y:S01]  /*0560*/  SYNCS.EXCH.64 URZ, [UR8+0x50], UR6 ;  /* 0x00005006083f75b2 */ /* 0x0002e20008000100 */
[----:B------:R1:W4:Y:S01]  /*0570*/  SYNCS.EXCH.64 URZ, [UR8+0x8], UR4 ;  /* 0x00000804083f75b2 */ /* 0x0003220008000100 */
[----:B------:R1:W1:Y:S01]  /*0580*/  SYNCS.EXCH.64 URZ, [UR8+0x58], UR6 ;  /* 0x00005806083f75b2 */ /* 0x0002620008000100 */
        /* <DEDUP_REMOVED lines=16> */
[----:B------:R-:W-:Y:S01]  /*0690*/  NOP ;  /* 0x0000000000007918 */ /* 0x000fe20000000000 */
.L_x_6:
[----:B-1----:R-:W-:Y:S05]  /*06a0*/  BSYNC B0 ;  /* 0x0000000000007941 */ /* 0x002fea0003800000 */
.L_x_5:
[----:B------:R-:W1:Y:S01]  /*06b0*/  S2UR UR9, SR_CTAID.X ;  /* 0x00000000000979c3 */ /* 0x000e620000002500 */
[----:B------:R-:W5:Y:S01]  /*06c0*/  S2R R8, SR_CTAID.Y ;  /* 0x0000000000087919 */ /* 0x000f620000002600 */
[----:B------:R-:W-:Y:S01]  /*06d0*/  ULDC UR4, c[0x0][0x150] ;  /* 0x0000540000047ab9 */ /* 0x000fe20000000800 */
[----:B------:R-:W-:Y:S01]  /*06e0*/  NOP ;  /* 0x0000000000007918 */ /* 0x000fe20000000000 */
[----:B------:R-:W2:Y:S04]  /*06f0*/  SHFL.IDX PT, R11, R0, RZ, 0x1f ;  /* 0x00001fff000b7589 */ /* 0x000ea800000e0000 */
[----:B------:R-:W3:Y:S01]  /*0700*/  LDC R13, c[0x0][0x144] ;  /* 0x00005100ff0d7b82 */ /* 0x000ee20000000800 */
[----:B-1----:R-:W-:-:S05]  /*0710*/  I2FP.F32.U32 R10, UR9 ;  /* 0x00000009000a7c45 */ /* 0x002fca0008201000 */
[----:B------:R-:W-:Y:S01]  /*0720*/  FMUL R12, R10, UR4 ;  /* 0x000000040a0c7c20 */ /* 0x000fe20008400000 */
[----:B--2---:R-:W-:Y:S01]  /*0730*/  ISETP.NE.AND P0, PT, R11, RZ, PT ;  /* 0x000000ff0b00720c */ /* 0x004fe20003f05270 */
[----:B------:R-:W-:Y:S01]  /*0740*/  ULDC UR4, c[0x0][0x154] ;  /* 0x0000550000047ab9 */ /* 0x000fe20000000800 */
[----:B------:R-:W-:Y:S02]  /*0750*/  SHF.R.S32.HI R11, RZ, 0x1f, R18 ;  /* 0x0000001fff0b7819 */ /* 0x000fe40000011412 */
[----:B-----5:R-:W-:Y:S01]  /*0760*/  I2FP.F32.U32 R14, R8 ;  /* 0x00000008000e7245 */ /* 0x020fe20000201000 */
[----:B------:R-:W1:Y:S01]  /*0770*/  F2I.U32.TRUNC.NTZ R12, R12 ;  /* 0x0000000c000c7305 */ /* 0x000e62000020f000 */
[----:B------:R-:W-:-:S03]  /*0780*/  LEA.HI R11, R11, R18, RZ, 0x7 ;  /* 0x000000120b0b7211 */ /* 0x000fc600078f38ff */
[----:B------:R-:W-:Y:S01]  /*0790*/  FMUL R16, R14, UR4 ;  /* 0x000000040e107c20 */ /* 0x000fe20008400000 */
[----:B-1----:R-:W-:-:S05]  /*07a0*/  IADD3 R10, -R12, RZ, RZ ;  /* 0x000000ff0c0a7210 */ /* 0x002fca0007ffe1ff */
[----:B---3--:R-:W-:Y:S01]  /*07b0*/  IMAD R10, R13, R10, UR9 ;  /* 0x000000090d0a7e24 */ /* 0x008fe2000f8e020a */
[----:B------:R-:W-:Y:S06]  /*07c0*/  @P0 BRA `(.L_x_7) ;  /* 0x0000000000580947 */ /* 0x000fec0003800000 */
[----:B------:R-:W1:Y:S01]  /*07d0*/  S2UR UR5, SR_CgaCtaId ;  /* 0x00000000000579c3 */ /* 0x000e620000008800 */
[----:B------:R-:W-:Y:S01]  /*07e0*/  UMOV UR4, 0x400 ;  /* 0x0000040000047882 */ /* 0x000fe20000000000 */
[----:B------:R-:W-:Y:S01]  /*07f0*/  UMOV UR6, 0x20 ;  /* 0x0000002000067882 */ /* 0x000fe20000000000 */
[----:B------:R-:W-:Y:S01]  /*0800*/  UMOV UR7, 0x100 ;  /* 0x0000010000077882 */ /* 0x000fe20000000000 */
[----:B------:R-:W-:Y:S01]  /*0810*/  ELECT P0, URZ, PT ;  /* 0x00000000003f782f */ /* 0x000fe20003800000 */
[----:B-1----:R-:W-:Y:S02]  /*0820*/  ULEA UR8, UR5, UR4, 0x18 ;  /* 0x0000000405087291 */ /* 0x002fe4000f8ec03f */
[----:B------:R-:W-:-:S04]  /*0830*/  UIADD3 UR4, -UR6, 0x100000, URZ ;  /* 0x0010000006047890 */ /* 0x000fc8000fffe13f */
[----:B------:R-:W-:Y:S02]  /*0840*/  USHF.L.U32 UR5, UR4, 0xb, URZ ;  /* 0x0000000b04057899 */ /* 0x000fe4000800063f */
[----:B------:R-:W-:Y:S02]  /*0850*/  USHF.L.U32 UR4, UR4, 0x1, URZ ;  /* 0x0000000104047899 */ /* 0x000fe4000800063f */
[----:B------:R-:W-:-:S04]  /*0860*/  UIADD3 UR6, -UR7, 0x100000, URZ ;  /* 0x0010000007067890 */ /* 0x000fc8000fffe13f */
[----:B------:R-:W-:Y:S02]  /*0870*/  USHF.L.U32 UR7, UR6, 0xb, URZ ;  /* 0x0000000b06077899 */ /* 0x000fe4000800063f */
[----:B------:R-:W-:Y:S01]  /*0880*/  USHF.L.U32 UR6, UR6, 0x1, URZ ;  /* 0x0000000106067899 */ /* 0x000fe2000800063f */
[----:B------:R-:W1:Y:S03]  /*0890*/  FENCE.VIEW.ASYNC.S ;  /* 0x00000000000073c6 */ /* 0x000e660000000000 */
[----:B-1----:R1:W2:Y:S08]  /*08a0*/  SYNCS.EXCH.64 URZ, [UR8+0xa0], UR4 ;  /* 0x0000a004083f75b2 */ /* 0x0022b00008000100 */
[----:B------:R1:W3:Y:S01]  /*08b0*/  SYNCS.EXCH.64 URZ, [UR8+0xc0], UR6 ;  /* 0x0000c006083f75b2 */ /* 0x0002e20008000100 */
[----:B------:R1:W1:Y:S01]  /*08c0*/  SYNCS.EXCH.64 URZ, [UR8+0xa8], UR4 ;  /* 0x0000a804083f75b2 */ /* 0x0002620008000100 */
[----:B------:R1:W1:Y:S01]  /*08d0*/  SYNCS.EXCH.64 URZ, [UR8+0xc8], UR6 ;  /* 0x0000c806083f75b2 */ /* 0x0002620008000100 */
[----:B------:R1:W1:Y:S01]  /*08e0*/  SYNCS.EXCH.64 URZ, [UR8+0xb0], UR4 ;  /* 0x0000b004083f75b2 */ /* 0x0002620008000100 */
[----:B------:R1:W1:Y:S01]  /*08f0*/  SYNCS.EXCH.64 URZ, [UR8+0xd0], UR6 ;  /* 0x0000d006083f75b2 */ /* 0x0002620008000100 */
[----:B------:R1:W1:Y:S01]  /*0900*/  SYNCS.EXCH.64 URZ, [UR8+0xb8], UR4 ;  /* 0x0000b804083f75b2 */ /* 0x0002620008000100 */
[----:B------:R1:W1:Y:S01]  /*0910*/  SYNCS.EXCH.64 URZ, [UR8+0xd8], UR6 ;  /* 0x0000d806083f75b2 */ /* 0x0002620008000100 */
[----:B------:R-:W-:Y:S01]  /*0920*/  NOP ;  /* 0x0000000000007918 */ /* 0x000fe20000000000 */
.L_x_7:
[----:B------:R-:W-:Y:S01]  /*0930*/  LOP3.LUT R11, R11, 0xffffff80, RZ, 0xc0, !PT ;  /* 0xffffff800b0b7812 */ /* 0x000fe200078ec0ff */
[----:B------:R-:W5:Y:S01]  /*0940*/  SHFL.IDX PT, R0, R0, RZ, 0x1f ;  /* 0x00001fff00007589 */ /* 0x000f6200000e0000 */
[----:B------:R-:W-:Y:S02]  /*0950*/  SHF.R.S32.HI R15, RZ, 0x1f, R2 ;  /* 0x0000001fff0f7819 */ /* 0x000fe40000011402 */
[----:B------:R-:W-:Y:S01]  /*0960*/  ELECT P0, URZ, PT ;  /* 0x00000000003f782f */ /* 0x000fe20003800000 */
[----:B------:R-:W4:Y:S01]  /*0970*/  F2I.U32.TRUNC.NTZ R16, R16 ;  /* 0x0000001000107305 */ /* 0x000f22000020f000 */
[----:B------:R-:W-:Y:S01]  /*0980*/  IMAD.IADD R12, R18, 0x1, -R11 ;  /* 0x00000001120c7824 */ /* 0x000fe200078e0a0b */
[----:B------:R-:W-:Y:S01]  /*0990*/  LEA.HI R15, R15, R2, RZ, 0x2 ;  /* 0x000000020f0f7211 */ /* 0x000fe200078f10ff */
[----:B-1----:R-:W-:Y:S01]  /*09a0*/  UMOV UR4, 0x20 ;  /* 0x0000002000047882 */ /* 0x002fe20000000000 */
[----:B------:R-:W-:Y:S01]  /*09b0*/  ISETP.NE.AND P4, PT, R3, RZ, PT ;  /* 0x000000ff0300720c */ /* 0x000fe20003f85270 */
[----:B------:R-:W-:Y:S01]  /*09c0*/  IMAD.MOV.U32 R22, RZ, RZ, 0x1 ;  /* 0x00000001ff167424 */ /* 0x000fe200078e00ff */
[----:B------:R-:W-:Y:S01]  /*09d0*/  SHF.R.S32.HI R11, RZ, 0x1f, R12 ;  /* 0x0000001fff0b7819 */ /* 0x000fe2000001140c */
[----:B------:R-:W-:Y:S01]  /*09e0*/  NOP ;  /* 0x0000000000007918 */ /* 0x000fe20000000000 */
[----:B------:R-:W-:Y:S01]  /*09f0*/  LOP3.LUT R15, R15, 0x3ffffffc, RZ, 0xc0, !PT ;  /* 0x3ffffffc0f0f7812 */ /* 0x000fe200078ec0ff */
[----:B------:R-:W-:Y:S01]  /*0a00*/  UMOV UR37, 0x1 ;  /* 0x0000000100257882 */ /* 0x000fe20000000000 */
[----:B------:R-:W-:-:S02]  /*0a10*/  LEA.HI R11, R11, R12, RZ, 0x3 ;  /* 0x0000000c0b0b7211 */ /* 0x000fc400078f18ff */
[----:B------:R-:W-:Y:S01]  /*0a20*/  ISETP.NE.AND P5, PT, R7, RZ, PT ;  /* 0x000000ff0700720c */ /* 0x000fe20003fa5270 */
[----:B------:R-:W-:Y:S01]  /*0a30*/  IMAD.IADD R15, R2, 0x1, -R15 ;  /* 0x00000001020f7824 */ /* 0x000fe200078e0a0f */
[--C-:B------:R-:W-:Y:S01]  /*0a40*/  SHF.R.S32.HI R13, RZ, 0x3, R11.reuse ;  /* 0x00000003ff0d7819 */ /* 0x100fe2000001140b */
[----:B------:R-:W1:Y:S01]  /*0a50*/  LDC R2, c[0x0][0x140] ;  /* 0x00005000ff027b82 */ /* 0x000e620000000800 */
[----:B------:R-:W-:Y:S02]  /*0a60*/  SHF.R.S32.HI R14, RZ, 0x1f, R11 ;  /* 0x0000001fff0e7819 */ /* 0x000fe4000001140b */
[----:B----4-:R-:W-:Y:S02]  /*0a70*/  IADD3 R24, -R16, RZ, RZ ;  /* 0x000000ff10187210 */ /* 0x010fe40007ffe1ff */
[----:B------:R-:W-:Y:S02]  /*0a80*/  LEA.HI R14, R14, R13, RZ, 0x2 ;  /* 0x0000000d0e0e7211 */ /* 0x000fe400078f10ff */
[----:B-----5:R-:W-:Y:S01]  /*0a90*/  ISETP.NE.OR P0, PT, R0, RZ, !P0 ;  /* 0x000000ff0000720c */ /* 0x020fe20004705670 */
[----:B------:R-:W4:Y:S01]  /*0aa0*/  LDC R11, c[0x0][0x148] ;  /* 0x00005200ff0b7b82 */ /* 0x000f220000000800 */
[----:B------:R-:W-:-:S05]  /*0ab0*/  LOP3.LUT R14, R14, 0xfffffffc, RZ, 0xc0, !PT ;  /* 0xfffffffc0e0e7812 */ /* 0x000fca00078ec0ff */
[----:B------:R-:W-:-:S04]  /*0ac0*/  IMAD.IADD R14, R13, 0x1, -R14 ;  /* 0x000000010d0e7824 */ /* 0x000fc800078e0a0e */
[----:B------:R-:W-:Y:S02]  /*0ad0*/  IMAD R14, R15, 0x4, R14 ;  /* 0x000000040f0e7824 */ /* 0x000fe400078e020e */
[----:B------:R-:W-:Y:S01]  /*0ae0*/  VOTEU.ALL UP0, P0 ;  /* 0x00000000003f7886 */ /* 0x000fe20000000000 */
[----:B------:R-:W-:Y:S01]  /*0af0*/  VOTEU.ALL UP1, P0 ;  /* 0x00000000003f7886 */ /* 0x000fe20000020000 */
[C---:B------:R-:W-:Y:S01]  /*0b00*/  IMAD.SHL.U32 R23, R14.reuse, 0x4, RZ ;  /* 0x000000040e177824 */ /* 0x040fe200078e00ff */
[----:B------:R-:W-:Y:S02]  /*0b10*/  LEA.HI R0, R14, R14, RZ, 0x1 ;  /* 0x0000000e0e007211 */ /* 0x000fe400078f08ff */
[----:B------:R-:W5:Y:S01]  /*0b20*/  @!UP0 S2UR UR7, SR_CgaCtaId ;  /* 0x00000000000789c3 */ /* 0x000f620000008800 */
[----:B------:R-:W-:Y:S01]  /*0b30*/  @!UP0 UMOV UR6, 0x400 ;  /* 0x0000040000068882 */ /* 0x000fe20000000000 */
[----:B------:R-:W-:Y:S01]  /*0b40*/  LOP3.LUT R13, R0, 0xfffffffe, RZ, 0xc0, !PT ;  /* 0xfffffffe000d7812 */ /* 0x000fe200078ec0ff */
[----:B------:R-:W-:-:S04]  /*0b50*/  @!UP0 UIADD3 UR4, -UR4, 0x100000, URZ ;  /* 0x0010000004048890 */ /* 0x000fc8000fffe13f */
[----:B------:R-:W-:Y:S02]  /*0b60*/  @!UP0 USHF.L.U32 UR5, UR4, 0xb, URZ ;  /* 0x0000000b04058899 */ /* 0x000fe4000800063f */
[----:B------:R-:W-:Y:S01]  /*0b70*/  @!UP0 USHF.L.U32 UR4, UR4, 0x1, URZ ;  /* 0x0000000104048899 */ /* 0x000fe2000800063f */
[----:B------:R-:W-:Y:S02]  /*0b80*/  LOP3.LUT R23, R14, 0xc, R23, 0x78, !PT ;  /* 0x0000000c0e177812 */ /* 0x000fe400078e7817 */
[----:B-1----:R-:W-:Y:S01]  /*0b90*/  ISETP.EQ.U32.AND P3, PT, R2, 0x1, PT ;  /* 0x000000010200780c */ /* 0x002fe20003f62070 */
[----:B------:R-:W-:Y:S02]  /*0ba0*/  IMAD.IADD R13, R14, 0x1, -R13 ;  /* 0x000000010e0d7824 */ /* 0x000fe400078e0a0d */
[----:B------:R-:W-:-:S03]  /*0bb0*/  VIADD R14, R7, 0xffffffff ;  /* 0xffffffff070e7836 */ /* 0x000fc60000000000 */
[----:B------:R-:W-:Y:S01]  /*0bc0*/  ISETP.NE.AND P1, PT, R13, R10, PT ;  /* 0x0000000a0d00720c */ /* 0x000fe20003f25270 */
[----:B----4-:R-:W-:Y:S01]  /*0bd0*/  IMAD R13, R11, R24, R8 ;  /* 0x000000180b0d7224 */ /* 0x010fe200078e0208 */
[----:B-----5:R-:W-:-:S11]  /*0be0*/  @!UP0 ULEA UR6, UR7, UR6, 0x18 ;  /* 0x0000000607068291 */ /* 0x020fd6000f8ec03f */
[C---:B------:R-:W-:Y:S01]  /*0bf0*/  @P1 LEA.HI R0, R23.reuse, R23, RZ, 0x1 ;  /* 0x0000001717001211 */ /* 0x040fe200078f08ff */
[----:B------:R-:W-:Y:S01]  /*0c00*/  VOTEU.ALL UP0, P0 ;  /* 0x00000000003f7886 */ /* 0x000fe20000000000 */
[----:B------:R-:W-:Y:S02]  /*0c10*/  LOP3.LUT P0, RZ, R12, 0x7, RZ, 0xc0, !PT ;  /* 0x000000070cff7812 */ /* 0x000fe4000780c0ff */
[----:B------:R-:W-:Y:S02]  /*0c20*/  @P1 SHF.R.S32.HI R0, RZ, 0x1, R0 ;  /* 0x00000001ff001819 */ /* 0x000fe40000011400 */
[----:B------:R-:W-:Y:S02]  /*0c30*/  ISETP.LT.U32.AND P0, PT, R23, 0x2, !P0 ;  /* 0x000000021700780c */ /* 0x000fe40004701070 */
[----:B------:R-:W-:Y:S01]  /*0c40*/  @P1 ISETP.NE.AND P6, PT, R0, R13, PT ;  /* 0x0000000d0000120c */ /* 0x000fe20003fc5270 */
[----:B------:R-:W1:Y:S02]  /*0c50*/  FENCE.VIEW.ASYNC.S ;  /* 0x00000000000073c6 */ /* 0x000e640000000000 */
[----:B-1----:R1:W4:Y:S01]  /*0c60*/  @!UP0 SYNCS.EXCH.64 URZ, [UR6+0xe0], UR4 ;  /* 0x0000e004063f85b2 */ /* 0x0023220008000100 */
[----:B------:R-:W-:-:S02]  /*0c70*/  @P1 SEL R22, RZ, 0x1, P6 ;  /* 0x00000001ff161807 */ /* 0x000fc40003000000 */
[C---:B------:R-:W-:Y:S02]  /*0c80*/  ISETP.EQ.OR P1, PT, R3.reuse, 0x3, !P4 ;  /* 0x000000030300780c */ /* 0x040fe40006722670 */
[----:B------:R-:W-:Y:S02]  /*0c90*/  ISETP.EQ.AND P6, PT, R3, 0x2, !P5 ;  /* 0x000000020300780c */ /* 0x000fe40006fc2270 */
[----:B------:R-:W-:Y:S02]  /*0ca0*/  ISETP.EQ.AND P1, PT, R7, RZ, P1 ;  /* 0x000000ff0700720c */ /* 0x000fe40000f22270 */
[----:B------:R-:W-:Y:S02]  /*0cb0*/  SEL R7, RZ, 0x1, !P0 ;  /* 0x00000001ff077807 */ /* 0x000fe40004000000 */
[----:B------:R-:W-:Y:S02]  /*0cc0*/  ISETP.GE.U32.AND P0, PT, R14, 0x2, PT ;  /* 0x000000020e00780c */ /* 0x000fe40003f06070 */
[----:B------:R-:W-:-:S02]  /*0cd0*/  SEL R0, RZ, 0x1, !P6 ;  /* 0x00000001ff007807 */ /* 0x000fc40007000000 */
[----:B------:R-:W-:Y:S01]  /*0ce0*/  SEL R19, RZ, 0x1, !P1 ;  /* 0x00000001ff137807 */ /* 0x000fe20004800000 */
[----:B------:R1:W1:Y:S01]  /*0cf0*/  @!UP1 SYNCS.EXCH.64 URZ, [UR6+0xe8], UR4 ;  /* 0x0000e804063f95b2 */ /* 0x0002620008000100 */
[----:B------:R-:W-:Y:S01]  /*0d00*/  LOP3.LUT R22, R22, R7, RZ, 0xc0, !PT ;  /* 0x0000000716167212 */ /* 0x000fe200078ec0ff */
[----:B------:R-:W-:Y:S01]  /*0d10*/  NOP ;  /* 0x0000000000007918 */ /* 0x000fe20000000000 */
[----:B------:R-:W-:Y:S02]  /*0d20*/  SEL R0, R0, 0x2, P0 ;  /* 0x0000000200007807 */ /* 0x000fe40000000000 */
[----:B------:R-:W-:Y:S01]  /*0d30*/  SEL R19, R19, 0x2, P0 ;  /* 0x0000000213137807 */ /* 0x000fe20000000000 */
[----:B------:R-:W-:Y:S06]  /*0d40*/  @!P3 BRA `(.L_x_8) ;  /* 0x000000000008b947 */ /* 0x000fec0003800000 */
[----:B-1234-:R-:W-:Y:S01]  /*0d50*/  UCGABAR_ARV ;  /* 0x00000000000079c7 */ /* 0x01efe20008000000 */
[----:B------:R-:W-:Y:S05]  /*0d60*/  BRA `(.L_x_9) ;  /* 0x0000000000047947 */ /* 0x000fea0003800000 */
.L_x_8:
[----:B-1234-:R-:W-:Y:S01]  /*0d70*/  NOP ;  /* 0x0000000000007918 */ /* 0x01efe20000000000 */
.L_x_9:
[----:B------:R-:W1:Y:S01]  /*0d80*/  LDC R2, c[0x0][0x904] ;  /* 0x00024100ff027b82 */ /* 0x000e620000000800 */
[----:B------:R-:W-:Y:S02]  /*0d90*/  IMAD.U32 R12, RZ, RZ, UR9 ;  /* 0x00000009ff0c7e24 */ /* 0x000fe4000f8e00ff */
[----:B------:R-:W-:Y:S01]  /*0da0*/  IMAD.MOV.U32 R13, RZ, RZ, RZ ;  /* 0x000000ffff0d7224 */ /* 0x000fe200078e00ff */
[----:B-1----:R-:W-:-:S04]  /*0db0*/  ISETP.NE.AND P1, PT, R2, 0x1, PT ;  /* 0x000000010200780c */ /* 0x002fc80003f25270 */
[----:B------:R-:W-:-:S09]  /*0dc0*/  P2R R7, PR, RZ, 0x2 ;  /* 0x00000002ff077803 */ /* 0x000fd20000000000 */
[----:B------:R-:W1:Y:S01]  /*0dd0*/  @P1 LDC R17, c[0x0][0x10] ;  /* 0x00000400ff111b82 */ /* 0x000e620000000800 */
[----:B------:R-:W-:Y:S02]  /*0de0*/  @P1 IMAD.MOV.U32 R9, RZ, RZ, RZ ;  /* 0x000000ffff091224 */ /* 0x000fe400078e00ff */
[----:B------:R-:W-:-:S05]  /*0df0*/  @P1 IMAD.MOV.U32 R15, RZ, RZ, RZ ;  /* 0x000000ffff0f1224 */ /* 0x000fca00078e00ff */
[----:B------:R-:W2:Y:S01]  /*0e00*/  @!P1 LDC R7, c[0x0][0xc] ;  /* 0x00000300ff079b82 */ /* 0x000ea20000000800 */
[----:B------:R-:W-:Y:S01]  /*0e10*/  ULDC UR4, c[0x0][0xc] ;  /* 0x0000030000047ab9 */ /* 0x000fe20000000800 */
[----:B------:R-:W-:Y:S01]  /*0e20*/  ULDC UR5, c[0x0][0x10] ;  /* 0x0000040000057ab9 */ /* 0x000fe20000000800 */
[----:B------:R-:W-:Y:S01]  /*0e30*/  ULDC UR6, c[0x0][0x14] ;  /* 0x0000050000067ab9 */ /* 0x000fe20000000800 */
[----:B------:R-:W-:-:S04]  /*0e40*/  UIMAD.WIDE.U32 UR4, UR4, UR5, URZ ;  /* 0x00000005040472a5 */ /* 0x000fc8000f8e003f */
[----:B------:R-:W-:Y:S02]  /*0e50*/  UIMAD.WIDE.U32 UR40, UR4, UR6, URZ ;  /* 0x00000006042872a5 */ /* 0x000fe4000f8e003f */
[----:B------:R-:W-:-:S04]  /*0e60*/  UIMAD UR38, UR5, UR6, URZ ;  /* 0x00000006052672a4 */ /* 0x000fc8000f8e023f */
[----:B------:R-:W-:Y:S01]  /*0e70*/  UIADD3 UR38, UR41, UR38, URZ ;  /* 0x0000002629267290 */ /* 0x000fe2000fffe03f */
[----:B-1----:R-:W-:-:S05]  /*0e80*/  @P1 IMAD.WIDE.U32 R16, R17, UR9, R8 ;  /* 0x0000000911101c25 */ /* 0x002fca000f8e0008 */
[----:B------:R-:W-:Y:S01]  /*0e90*/  @P1 IADD3 R17, R17, R15, RZ ;  /* 0x0000000f11111210 */ /* 0x000fe20007ffe0ff */
[----:B--2---:R-:W-:-:S04]  /*0ea0*/  @!P1 IMAD.WIDE.U32 R12, R8, R7, R12 ;  /* 0x00000007080c9225 */ /* 0x004fc800078e000c */
[----:B------:R-:W-:Y:S02]  /*0eb0*/  @!P1 IMAD.MOV.U32 R16, RZ, RZ, R12 ;  /* 0x000000ffff109224 */ /* 0x000fe400078e000c */
[----:B------:R-:W-:Y:S01]  /*0ec0*/  @!P1 IMAD.MOV.U32 R17, RZ, RZ, R13 ;  /* 0x000000ffff119224 */ /* 0x000fe200078e000d */
[----:B------:R-:W-:Y:S06]  /*0ed0*/  @!P3 BRA `(.L_x_10) ;  /* 0x00000000000cb947 */ /* 0x000fec0003800000 */
[----:B------:R-:W-:Y:S01]  /*0ee0*/  UCGABAR_WAIT ;  /* 0x0000000000007dc7 */ /* 0x000fe20008000000 */
[----:B------:R-:W-:Y:S01]  /*0ef0*/  CCTL.IVALL ;  /* 0x00000000ff00798f */ /* 0x000fe20002000000 */
[----:B------:R-:W-:Y:S05]  /*0f00*/  BRA `(.L_x_11) ;  /* 0x0000000000047947 */ /* 0x000fea0003800000 */
.L_x_10:
[----:B------:R-:W-:Y:S06]  /*0f10*/  BAR.SYNC.DEFER_BLOCKING 0x0 ;  /* 0x0000000000007b1d */ /* 0x000fec0000010000 */
.L_x_11:
[----:B------:R-:W1:Y:S01]  /*0f20*/  S2UR UR36, SR_CgaCtaId ;  /* 0x00000000002479c3 */ /* 0x000e620000008800 */
[----:B------:R-:W-:Y:S05]  /*0f30*/  @!P5 BRA `(.L_x_12) ;  /* 0x000000580060d947 */ /* 0x000fea0003800000 */
[----:B------:R-:W-:-:S13]  /*0f40*/  ISETP.GT.U32.AND P0, PT, R14, 0x1, PT ;  /* 0x000000010e00780c */ /* 0x000fda0003f04070 */
[----:B-1----:R-:W-:Y:S05]  /*0f50*/  @P0 EXIT ;  /* 0x000000000000094d */ /* 0x002fea0003800000 */
[----:B------:R-:W-:Y:S01]  /*0f60*/  ULDC.64 UR4, c[0x0][0x8f8] ;  /* 0x00023e0000047ab9 */ /* 0x000fe20000000a00 */
[----:B------:R-:W-:Y:S01]  /*0f70*/  UMOV UR47, 0xffffffff ;  /* 0xffffffff002f7882 */ /* 0x000fe20000000000 */
[----:B------:R-:W-:Y:S01]  /*0f80*/  ISETP.GE.U32.AND P0, PT, R16, UR4, PT ;  /* 0x0000000410007c0c */ /* 0x000fe2000bf06070 */
[----:B------:R-:W-:Y:S01]  /*0f90*/  IMAD.MOV.U32 R3, RZ, RZ, -0x1 ;  /* 0xffffffffff037424 */ /* 0x000fe200078e00ff */
[----:B------:R-:W-:Y:S01]  /*0fa0*/  PRMT R88, RZ, 0x7610, R88 ;  /* 0x00007610ff587816 */ /* 0x000fe20000000058 */
[----:B------:R-:W-:Y:S01]  /*0fb0*/  IMAD.MOV.U32 R7, RZ, RZ, -0x1 ;  /* 0xffffffffff077424 */ /* 0x000fe200078e00ff */
[----:B------:R-:W-:Y:S02]  /*0fc0*/  ISETP.GE.U32.AND.EX P0, PT, R17, UR5, PT, P0 ;  /* 0x0000000511007c0c */ /* 0x000fe4000bf06100 */
[----:B------:R-:W-:-:S11]  /*0fd0*/  PRMT R6, RZ, 0x7610, R6 ;  /* 0x00007610ff067816 */ /* 0x000fd60000000006 */
[----:B------:R-:W-:Y:S05]  /*0fe0*/  @P0 BRA `(.L_x_13) ;  /* 0x0000000400240947 */ /* 0x000fea0003800000 */
[----:B------:R-:W1:Y:S01]  /*0ff0*/  LDC.64 R20, c[0x0][0x8d0] ;  /* 0x00023400ff147b82 */ /* 0x000e620000000a00 */
[----:B------:R-:W-:Y:S02]  /*1000*/  IMAD.MOV.U32 R4, RZ, RZ, R16 ;  /* 0x000000ffff047224 */ /* 0x000fe400078e0010 */
[----:B------:R-:W-:-:S05]  /*1010*/  IMAD.MOV.U32 R5, RZ, RZ, R17 ;  /* 0x000000ffff057224 */ /* 0x000fca00078e0011 */
[----:B------:R-:W2:Y:S08]  /*1020*/  LDC R14, c[0x0][0x8d8] ;  /* 0x00023600ff0e7b82 */ /* 0x000eb00000000800 */
[----:B------:R-:W3:Y:S01]  /*1030*/  LDC.64 R26, c[0x0][0x8c8] ;  /* 0x00023200ff1a7b82 */ /* 0x000ee20000000a00 */
[----:B-1----:R-:W-:-:S04]  /*1040*/  ISETP.NE.U32.AND P0, PT, R20, RZ, PT ;  /* 0x000000ff1400720c */ /* 0x002fc80003f05070 */
[----:B------:R-:W-:-:S13]  /*1050*/  ISETP.NE.AND.EX P0, PT, R21, RZ, PT, P0 ;  /* 0x000000ff1500720c */ /* 0x000fda0003f05300 */
[----:B--23--:R-:W-:Y:S05]  /*1060*/  @!P0 BRA `(.L_x_14) ;  /* 0x0000000000288947 */ /* 0x00cfea0003800000 */
[----:B------:R-:W1:Y:S02]  /*1070*/  LDC R3, c[0x0][0x8dc] ;  /* 0x00023700ff037b82 */ /* 0x000e640000000800 */
[----:B-1----:R-:W-:-:S04]  /*1080*/  IADD3 R3, P0, R16, R3, RZ ;  /* 0x0000000310037210 */ /* 0x002fc80007f1e0ff */
[----:B------:R-:W-:-:S05]  /*1090*/  IADD3.X R15, RZ, R17, RZ, P0, !PT ;  /* 0x00000011ff0f7210 */ /* 0x000fca00007fe4ff */
[----:B------:R-:W-:-:S04]  /*10a0*/  IMAD.WIDE.U32 R4, R15, R20, RZ ;  /* 0x000000140f047225 */ /* 0x000fc800078e00ff */
[----:B------:R-:W-:-:S04]  /*10b0*/  IMAD.WIDE.U32 R6, P0, R3, R21, R4 ;  /* 0x0000001503067225 */ /* 0x000fc80007800004 */
[----:B------:R-:W-:-:S04]  /*10c0*/  IMAD.WIDE.U32 R4, R3, R20, RZ ;  /* 0x0000001403047225 */ /* 0x000fc800078e00ff */
[----:B------:R-:W-:Y:S01]  /*10d0*/  IMAD.X R13, RZ, RZ, RZ, P0 ;  /* 0x000000ffff0d7224 */ /* 0x000fe200000e06ff */
[----:B------:R-:W-:Y:S01]  /*10e0*/  IADD3 RZ, P0, R5, R6, RZ ;  /* 0x0000000605ff7210 */ /* 0x000fe20007f1e0ff */
[----:B------:R-:W-:-:S04]  /*10f0*/  IMAD.MOV.U32 R12, RZ, RZ, R7 ;  /* 0x000000ffff0c7224 */ /* 0x000fc800078e0007 */
[----:B------:R-:W-:-:S08]  /*1100*/  IMAD.WIDE.U32.X R4, R15, R21, R12, P0 ;  /* 0x000000150f047225 */ /* 0x000fd000000e040c */
.L_x_14:
[----:B------:R-:W1:Y:S01]  /*1110*/  LDC.64 R28, c[0x0][0x8e8] ;  /* 0x00023a00ff1c7b82 */ /* 0x000e620000000a00 */
[-CC-:B------:R-:W-:Y:S01]  /*1120*/  SHF.R.U64 R30, R4, R14.reuse, R5.reuse ;  /* 0x0000000e041e7219 */ /* 0x180fe20000001205 */
[----:B------:R-:W-:Y:S01]  /*1130*/  ULDC UR4, c[0x0][0x900] ;  /* 0x0002400000047ab9 */ /* 0x000fe20000000800 */
[----:B------:R-:W-:Y:S01]  /*1140*/  SHF.R.U32.HI R3, RZ, R14, R5 ;  /* 0x0000000eff037219 */ /* 0x000fe20000011605 */
[----:B------:R-:W-:Y:S01]  /*1150*/  IMAD R25, R11, R24, R8 ;  /* 0x000000180b197224 */ /* 0x000fe200078e0208 */
[----:B------:R-:W-:-:S03]  /*1160*/  IADD3 R7, P0, RZ, -R30, RZ ;  /* 0x8000001eff077210 */ /* 0x000fc60007f1e0ff */
[----:B------:R-:W2:Y:S02]  /*1170*/  LDC R20, c[0x0][0x8c0] ;  /* 0x00023000ff147b82 */ /* 0x000ea40000000800 */
[----:B------:R-:W-:Y:S02]  /*1180*/  IMAD.X R3, RZ, RZ, ~R3, P0 ;  /* 0x000000ffff037224 */ /* 0x000fe400000e0e03 */
[----:B------:R-:W-:-:S04]  /*1190*/  IMAD.WIDE.U32 R4, R7, R26, R16 ;  /* 0x0000001a07047225 */ /* 0x000fc800078e0010 */
[----:B------:R-:W3:Y:S01]  /*11a0*/  LDC R14, c[0x0][0x8b0] ;  /* 0x00022c00ff0e7b82 */ /* 0x000ee20000000800 */
[----:B------:R-:W-:-:S04]  /*11b0*/  IMAD R6, R3, R26, RZ ;  /* 0x0000001a03067224 */ /* 0x000fc800078e02ff */
[----:B------:R-:W-:-:S03]  /*11c0*/  IMAD R3, R7, R27, R6 ;  /* 0x0000001b07037224 */ /* 0x000fc600078e0206 */
[----:B------:R-:W4:Y:S01]  /*11d0*/  LDC R26, c[0x0][0x8a8] ;  /* 0x00022a00ff1a7b82 */ /* 0x000f220000000800 */
[----:B------:R-:W-:Y:S01]  /*11e0*/  IMAD.IADD R3, R5, 0x1, R3 ;  /* 0x0000000105037824 */ /* 0x000fe200078e0203 */
[----:B-1----:R-:W-:-:S04]  /*11f0*/  ISETP.NE.U32.AND P0, PT, R28, RZ, PT ;  /* 0x000000ff1c00720c */ /* 0x002fc80003f05070 */
[----:B------:R-:W-:Y:S02]  /*1200*/  ISETP.NE.AND.EX P0, PT, R29, RZ, PT, P0 ;  /* 0x000000ff1d00720c */ /* 0x000fe40003f05300 */
[----:B------:R-:W1:Y:S01]  /*1210*/  LDC R13, c[0x0][0x8f0] ;  /* 0x00023c00ff0d7b82 */ /* 0x000e620000000800 */
[-CC-:B--2---:R-:W-:Y:S02]  /*1220*/  SHF.R.U64 R12, R4, R20.reuse, R3.reuse ;  /* 0x00000014040c7219 */ /* 0x184fe40000001203 */
[----:B------:R-:W-:-:S05]  /*1230*/  SHF.R.U32.HI R3, RZ, R20, R3 ;  /* 0x00000014ff037219 */ /* 0x000fca0000011603 */
[----:B------:R-:W2:Y:S01]  /*1240*/  LDC R15, c[0x0][0x8e0] ;  /* 0x00023800ff0f7b82 */ /* 0x000ea20000000800 */
[-CC-:B---3--:R-:W-:Y:S02]  /*1250*/  SHF.R.U64 R20, R12, R14.reuse, R3.reuse ;  /* 0x0000000e0c147219 */ /* 0x188fe40000001203 */
[----:B------:R-:W-:Y:S01]  /*1260*/  SHF.R.U32.HI R4, RZ, R14, R3 ;  /* 0x0000000eff047219 */ /* 0x000fe20000011603 */
[----:B------:R-:W-:-:S03]  /*1270*/  IMAD.MOV.U32 R3, RZ, RZ, -0x1 ;  /* 0xffffffffff037424 */ /* 0x000fc600078e00ff */
[--C-:B------:R-:W-:Y:S01]  /*1280*/  SHF.R.U64 R14, R20, UR4, R4.reuse ;  /* 0x00000004140e7c19 */ /* 0x100fe20008001204 */
[----:B------:R-:W3:Y:S01]  /*1290*/  LDC R21, c[0x0][0x8b8] ;  /* 0x00022e00ff157b82 */ /* 0x000ee20000000800 */
[----:B------:R-:W-:Y:S02]  /*12a0*/  SHF.L.U32 R3, R3, UR4, RZ ;  /* 0x0000000403037c19 */ /* 0x000fe400080006ff */
[----:B------:R-:W-:Y:S01]  /*12b0*/  SHF.R.U32.HI R5, RZ, UR4, R4 ;  /* 0x00000004ff057c19 */ /* 0x000fe20008011604 */
[----:B------:R-:W-:Y:S01]  /*12c0*/  IMAD.MOV.U32 R4, RZ, RZ, R14 ;  /* 0x000000ffff047224 */ /* 0x000fe200078e000e */
[----:B------:R-:W-:Y:S01]  /*12d0*/  LOP3.LUT R3, RZ, R3, RZ, 0x33, !PT ;  /* 0x00000003ff037212 */ /* 0x000fe200078e33ff */
[----:B----4-:R-:W-:Y:S06]  /*12e0*/  @!P0 BRA `(.L_x_15) ;  /* 0x0000000000288947 */ /* 0x010fec0003800000 */
[----:B------:R-:W4:Y:S02]  /*12f0*/  LDC R9, c[0x0][0x8f4] ;  /* 0x00023d00ff097b82 */ /* 0x000f240000000800 */
[----:B----4-:R-:W-:-:S04]  /*1300*/  IADD3 R9, P0, R14, R9, RZ ;  /* 0x000000090e097210 */ /* 0x010fc80007f1e0ff */
        /* <DEDUP_REMOVED lines=8> */
.L_x_15:
[----:B-1----:R-:W-:Y:S01]  /*1390*/  SHF.R.U64 R4, R4, R13, R5 ;  /* 0x0000000d04047219 */ /* 0x002fe20000001205 */
[----:B------:R-:W-:Y:S01]  /*13a0*/  USHF.L.U32 UR4, UR37, UR4, URZ ;  /* 0x0000000425047299 */ /* 0x000fe2000800063f */
[----:B------:R-:W-:Y:S01]  /*13b0*/  LOP3.LUT R3, R20, R3, RZ, 0xc0, !PT ;  /* 0x0000000314037212 */ /* 0x000fe200078ec0ff */
[----:B------:R-:W-:Y:S01]  /*13c0*/  VIADD R5, R26, 0xffffffff ;  /* 0xffffffff1a057836 */ /* 0x000fe20000000000 */
[----:B------:R-:W-:Y:S01]  /*13d0*/  SEL R10, R10, R25, !P1 ;  /* 0x000000190a0a7207 */ /* 0x000fe20004800000 */
[----:B------:R-:W-:Y:S01]  /*13e0*/  IMAD.MOV R6, RZ, RZ, -R4 ;  /* 0x000000ffff067224 */ /* 0x000fe200078e0a04 */
[----:B------:R-:W-:Y:S01]  /*13f0*/  R2UR UR47, R30 ;  /* 0x000000001e2f72ca */ /* 0x000fe200000e0000 */
[----:B------:R-:W-:Y:S01]  /*1400*/  IMAD R7, R4, UR4, R3 ;  /* 0x0000000404077c24 */ /* 0x000fe2000f8e0203 */
[----:B------:R-:W-:Y:S01]  /*1410*/  LOP3.LUT R5, R12, R5, RZ, 0xc0, !PT ;  /* 0x000000050c057212 */ /* 0x000fe200078ec0ff */
[----:B--2---:R-:W-:Y:S02]  /*1420*/  IMAD R3, R6, R15, R14 ;  /* 0x0000000f06037224 */ /* 0x004fe400078e020e */
[----:B---3--:R-:W-:-:S02]  /*1430*/  IMAD R10, R7, R21, R10 ;  /* 0x00000015070a7224 */ /* 0x008fc400078e020a */
[----:B------:R-:W-:Y:S02]  /*1440*/  IMAD R3, R3, R26, R5 ;  /* 0x0000001a03037224 */ /* 0x000fe400078e0205 */
[----:B------:R-:W-:-:S03]  /*1450*/  IMAD.MOV.U32 R6, RZ, RZ, 0x1 ;  /* 0x00000001ff067424 */ /* 0x000fc600078e00ff */
[----:B------:R-:W-:Y:S02]  /*1460*/  SEL R7, R3, R10, !P1 ;  /* 0x0000000a03077207 */ /* 0x000fe40004800000 */
[----:B------:R-:W-:-:S07]  /*1470*/  SEL R3, R10, R3, !P1 ;  /* 0x000000030a037207 */ /* 0x000fce0004800000 */
.L_x_13:
[----:B------:R-:W-:-:S08]  /*1480*/  NOP ;  /* 0x0000000000007918 */ /* 0x000fd00000000000 */
[----:B------:R-:W1:Y:S02]  /*1490*/  USETMAXREG.TRY_ALLOC.CTAPOOL UP0, 0xe8 ;  /* 0x000000e8000079c8 */ /* 0x000e640008000600 */
[----:B-1----:R-:W-:-:S13]  /*14a0*/  PLOP3.LUT P0, PT, PT, PT, UP0, 0x80, 0x0 ;  /* 0x000000000000781c */ /* 0x002fda0003f0f008 */
[----:B------:R-:W-:Y:S05]  /*14b0*/  @!P0 BRA `(.L_x_13) ;  /* 0xfffffffc00f08947 */ /* 0x000fea000383ffff */
[----:B------:R-:W-:Y:S02]  /*14c0*/  ULDC.64 UR4, c[0x0][0x590] ;  /* 0x0001640000047ab9 */ /* 0x000fe40000000a00 */
[----:B------:R-:W-:-:S04]  /*14d0*/  ISETP.NE.U32.AND P0, PT, RZ, UR4, PT ;  /* 0x00000004ff007c0c */ /* 0x000fc8000bf05070 */
[----:B------:R-:W-:-:S13]  /*14e0*/  ISETP.NE.AND.EX P0, PT, RZ, UR5, PT, P0 ;  /* 0x00000005ff007c0c */ /* 0x000fda000bf05300 */
[----:B------:R-:W-:Y:S05]  /*14f0*/  @P0 BRA `(.L_x_16) ;  /* 0x00000000002c0947 */ /* 0x000fea0003800000 */
[----:B------:R-:W-:Y:S02]  /*1500*/  ULDC.64 UR4, c[0x0][0x588] ;  /* 0x0001620000047ab9 */ /* 0x000fe40000000a00 */
[----:B------:R-:W-:-:S04]  /*1510*/  ISETP.NE.U32.AND P0, PT, RZ, UR4, PT ;  /* 0x00000004ff007c0c */ /* 0x000fc8000bf05070 */
[----:B------:R-:W-:-:S13]  /*1520*/  ISETP.NE.AND.EX P0, PT, RZ, UR5, PT, P0 ;  /* 0x00000005ff007c0c */ /* 0x000fda000bf05300 */
[----:B------:R-:W-:Y:S05]  /*1530*/  @!P0 BRA `(.L_x_17) ;  /* 0x0000000000108947 */ /* 0x000fea0003800000 */
[----:B------:R-:W1:Y:S02]  /*1540*/  LDC.64 R90, c[0x0][0x588] ;  /* 0x00016200ff5a7b82 */ /* 0x000e640000000a00 */
[----:B-1----:R1:W5:Y:S01]  /*1550*/  LDG.E R90, desc[UR42][R90.64] ;  /* 0x0000002a5a5a7981 */ /* 0x002362000c1e1900 */
[----:B------:R-:W-:Y:S01]  /*1560*/  IMAD.MOV.U32 R88, RZ, RZ, 0x1 ;  /* 0x00000001ff587424 */ /* 0x000fe200078e00ff */
[----:B------:R-:W-:Y:S06]  /*1570*/  BRA `(.L_x_16) ;  /* 0x00000000000c7947 */ /* 0x000fec0003800000 */
.L_x_17:
[----:B------:R-:W-:Y:S01]  /*1580*/  ULDC UR4, c[0x0][0x580] ;  /* 0x0001600000047ab9 */ /* 0x000fe20000000800 */
[----:B------:R-:W-:Y:S01]  /*1590*/  MOV R88, 0x1 ;  /* 0x0000000100587802 */ /* 0x000fe20000000f00 */
[----:B------:R-:W-:-:S07]  /*15a0*/  IMAD.U32 R90, RZ, RZ, UR4 ;  /* 0x00000004ff5a7e24 */ /* 0x000fce000f8e00ff */
.L_x_16:
        /* <DEDUP_REMOVED lines=10> */
[----:B------:R-:W-:Y:S05]  /*1650*/  BRA `(.L_x_18) ;  /* 0x0000000000087947 */ /* 0x000fea0003800000 */
.L_x_19:
[----:B------:R-:W-:Y:S02]  /*1660*/  ULDC UR4, c[0x0][0x5a0] ;  /* 0x0001680000047ab9 */ /* 0x000fe40000000800 */
[----:B-1----:R-:W-:-:S07]  /*1670*/  IMAD.U32 R91, RZ, RZ, UR4 ;  /* 0x00000004ff5b7e24 */ /* 0x002fce000f8e00ff */
.L_x_18:
[----:B------:R-:W-:-:S13]  /*1680*/  LOP3.LUT P0, RZ, R6, 0xff, RZ, 0xc0, !PT ;  /* 0x000000ff06ff7812 */ /* 0x000fda000780c0ff */
[----:B------:R-:W-:Y:S05]  /*1690*/  @!P0 EXIT ;  /* 0x000000000000894d */ /* 0x000fea0003800000 */
[----:B------:R-:W-:Y:S01]  /*16a0*/  ULDC UR4, c[0x0][0x28c] ;  /* 0x0000a30000047ab9 */ /* 0x000fe20000000800 */
[----:B------:R-:W-:Y:S01]  /*16b0*/  LOP3.LUT R89, R0, 0x1, RZ, 0xfc, !PT ;  /* 0x0000000100597812 */ /* 0x000fe200078efcff */
[----:B------:R-:W-:Y:S01]  /*16c0*/  UIADD3 UR4, UR4, 0x3f, URZ ;  /* 0x0000003f04047890 */ /* 0x000fe2000fffe03f */
[----:B------:R-:W-:Y:S02]  /*16d0*/  LOP3.LUT R158, R19, 0x1, RZ, 0xfc, !PT ;  /* 0x00000001139e7812 */ /* 0x000fe400078efcff */
[----:B------:R-:W-:Y:S01]  /*16e0*/  CS2R R92, SRZ ;  /* 0x00000000005c7805 */ /* 0x000fe2000001ff00 */
[----:B------:R-:W-:Y:S01]  /*16f0*/  ULDC.64 UR48, c[0x0][0x198] ;  /* 0x0000660000307ab9 */ /* 0x000fe20000000a00 */
[----:B------:R-:W-:Y:S01]  /*1700*/  USHF.R.S32.HI UR5, URZ, 0x1f, UR4 ;  /* 0x0000001f3f057899 */ /* 0x000fe20008011404 */
[----:B------:R-:W-:-:S03]  /*1710*/  UMOV UR39, URZ ;  /* 0x0000003f00277c82 */ /* 0x000fc60008000000 */
[----:B------:R-:W-:-:S03]  /*1720*/  ULEA.HI UR5, UR5, UR4, URZ, 0x6 ;  /* 0x0000000405057291 */ /* 0x000fc6000f8f303f */
[----:B------:R-:W-:Y:S01]  /*1730*/  UMOV UR4, URZ ;  /* 0x0000003f00047c82 */ /* 0x000fe20008000000 */
[----:B------:R-:W-:-:S12]  /*1740*/  USHF.R.S32.HI UR50, URZ, 0x6, UR5 ;  /* 0x000000063f327899 */ /* 0x000fd80008011405 */
.L_x_100:
[----:B------:R-:W-:Y:S01]  /*1750*/  LOP3.LUT R0, R18, 0x80, RZ, 0xc0, !PT ;  /* 0x0000008012007812 */ /* 0x000fe200078ec0ff */
[----:B------:R-:W3:Y:S01]  /*1760*/  S2UR UR9, SR_CgaCtaId ;  /* 0x00000000000979c3 */ /* 0x000ee20000008800 */
[----:B------:R-:W-:Y:S01]  /*1770*/  UMOV UR51, 0x400 ;  /* 0x0000040000337882 */ /* 0x000fe20000000000 */
[----:B------:R-:W-:Y:S01]  /*1780*/  UMOV UR6, URZ ;  /* 0x0000003f00067c82 */ /* 0x000fe20008000000 */
[----:B------:R-:W-:Y:S01]  /*1790*/  SHF.R.U32.HI R0, RZ, 0x7, R0 ;  /* 0x00000007ff007819 */ /* 0x000fe20000011600 */
[----:B------:R-:W-:Y:S01]  /*17a0*/  UMOV UR5, URZ ;  /* 0x0000003f00057c82 */ /* 0x000fe20008000000 */
[----:B------:R-:W-:Y:S01]  /*17b0*/  UMOV UR13, UR4 ;  /* 0x00000004000d7c82 */ /* 0x000fe20008000000 */
[----:B------:R-:W-:Y:S02]  /*17c0*/  CS2R R94, SRZ ;  /* 0x00000000005e7805 */ /* 0x000fe4000001ff00 */
[----:B------:R-:W-:Y:S01]  /*17d0*/  CS2R R96, SRZ ;  /* 0x0000000000607805 */ /* 0x000fe2000001ff00 */
[----:B--2---:R-:W2:Y:S01]  /*17e0*/  LDC R4, c[0x0][0x28c] ;  /* 0x0000a300ff047b82 */ /* 0x004ea20000000800 */
[----:B------:R-:W4:Y:S01]  /*17f0*/  SHFL.IDX PT, R0, R0, RZ, 0x1f ;  /* 0x00001fff00007589 */ /* 0x000f2200000e0000 */
[----:B------:R-:W-:-:S02]  /*1800*/  CS2R R98, SRZ ;  /* 0x0000000000627805 */ /* 0x000fc4000001ff00 */
[----:B------:R-:W-:Y:S02]  /*1810*/  CS2R R100, SRZ ;  /* 0x0000000000647805 */ /* 0x000fe4000001ff00 */
[----:B------:R-:W-:Y:S02]  /*1820*/  CS2R R102, SRZ ;  /* 0x0000000000667805 */ /* 0x000fe4000001ff00 */
[----:B------:R-:W-:Y:S02]  /*1830*/  CS2R R104, SRZ ;  /* 0x0000000000687805 */ /* 0x000fe4000001ff00 */
[----:B------:R-:W-:Y:S02]  /*1840*/  CS2R R106, SRZ ;  /* 0x00000000006a7805 */ /* 0x000fe4000001ff00 */
[----:B------:R-:W-:Y:S02]  /*1850*/  CS2R R108, SRZ ;  /* 0x00000000006c7805 */ /* 0x000fe4000001ff00 */
[----:B------:R-:W-:-:S02]  /*1860*/  CS2R R126, SRZ ;  /* 0x00000000007e7805 */ /* 0x000fc4000001ff00 */
[----:B------:R-:W-:Y:S02]  /*1870*/  CS2R R128, SRZ ;  /* 0x0000000000807805 */ /* 0x000fe4000001ff00 */
[----:B------:R-:W-:Y:S02]  /*1880*/  CS2R R130, SRZ ;  /* 0x0000000000827805 */ /* 0x000fe4000001ff00 */
[----:B------:R-:W-:Y:S02]  /*1890*/  CS2R R132, SRZ ;  /* 0x0000000000847805 */ /* 0x000fe4000001ff00 */
[----:B------:R-:W-:Y:S02]  /*18a0*/  CS2R R134, SRZ ;  /* 0x0000000000867805 */ /* 0x000fe4000001ff00 */
[----:B------:R-:W-:Y:S02]  /*18b0*/  CS2R R136, SRZ ;  /* 0x0000000000887805 */ /* 0x000fe4000001ff00 */
[----:B------:R-:W-:-:S02]  /*18c0*/  CS2R R138, SRZ ;  /* 0x00000000008a7805 */ /* 0x000fc4000001ff00 */
[----:B------:R-:W-:Y:S01]  /*18d0*/  CS2R R140, SRZ ;  /* 0x00000000008c7805 */ /* 0x000fe2000001ff00 */
[----:B---3--:R-:W-:Y:S01]  /*18e0*/  ULEA UR51, UR9, UR51, 0x18 ;  /* 0x0000003309337291 */ /* 0x008fe2000f8ec03f */
[----:B------:R-:W-:Y:S02]  /*18f0*/  CS2R R110, SRZ ;  /* 0x00000000006e7805 */ /* 0x000fe4000001ff00 */
[----:B------:R-:W-:Y:S02]  /*1900*/  CS2R R112, SRZ ;  /* 0x0000000000707805 */ /* 0x000fe4000001ff00 */
[----:B------:R-:W-:Y:S02]  /*1910*/  CS2R R114, SRZ ;  /* 0x0000000000727805 */ /* 0x000fe4000001ff00 */
[----:B------:R-:W-:Y:S02]  /*1920*/  CS2R R116, SRZ ;  /* 0x0000000000747805 */ /* 0x000fe4000001ff00 */
[----:B------:R-:W-:-:S02]  /*1930*/  CS2R R118, SRZ ;  /* 0x0000000000767805 */ /* 0x000fc4000001ff00 */
[----:B------:R-:W-:Y:S02]  /*1940*/  CS2R R120, SRZ ;  /* 0x0000000000787805 */ /* 0x000fe4000001ff00 */
[----:B------:R-:W-:Y:S02]  /*1950*/  CS2R R122, SRZ ;  /* 0x00000000007a7805 */ /* 0x000fe4000001ff00 */
[----:B--2---:R-:W-:Y:S02]  /*1960*/  ISETP.GE.AND P0, PT, R4, 0x1, PT ;  /* 0x000000010400780c */ /* 0x004fe40003f06270 */
[----:B------:R-:W-:Y:S02]  /*1970*/  CS2R R124, SRZ ;  /* 0x00000000007c7805 */ /* 0x000fe4000001ff00 */
[----:B----4-:R-:W-:Y:S02]  /*1980*/  R2UR UR7, R0 ;  /* 0x00000000000772ca */ /* 0x010fe400000e0000 */
        /* <DEDUP_REMOVED lines=8> */
[----:B------:R-:W-:Y:S01]  /*1a10*/  IMAD.U32 R8, RZ, RZ, UR39 ;  /* 0x00000027ff087e24 */ /* 0x000fe2000f8e00ff */
[----:B------:R-:W-:Y:S02]  /*1a20*/  CS2R R56, SRZ ;  /* 0x0000000000387805 */ /* 0x000fe4000001ff00 */
[----:B------:R-:W-:Y:S02]  /*1a30*/  CS2R R58, SRZ ;  /* 0x00000000003a7805 */ /* 0x000fe4000001ff00 */
[----:B------:R-:W-:Y:S01]  /*1a40*/  CS2R R60, SRZ ;  /* 0x00000000003c7805 */ /* 0x000fe2000001ff00 */
[----:B------:R-:W-:Y:S01]  /*1a50*/  ULEA.HI UR8, UR7, UR7, URZ, 0x1 ;  /* 0x0000000707087291 */ /* 0x000fe2000f8f083f */
[----:B------:R-:W-:Y:S02]  /*1a60*/  CS2R R62, SRZ ;  /* 0x00000000003e7805 */ /* 0x000fe4000001ff00 */
[----:B------:R-:W-:-:S02]  /*1a70*/  CS2R R64, SRZ ;  /* 0x0000000000407805 */ /* 0x000fc4000001ff00 */
[----:B------:R-:W-:Y:S01]  /*1a80*/  CS2R R66, SRZ ;  /* 0x0000000000427805 */ /* 0x000fe2000001ff00 */
[----:B------:R-:W-:Y:S01]  /*1a90*/  ULOP3.LUT UR8, UR8, 0xffffe, URZ, 0xc0, !UPT ;  /* 0x000ffffe08087892 */ /* 0x000fe2000f8ec03f */
[----:B------:R-:W-:Y:S02]  /*1aa0*/  CS2R R68, SRZ ;  /* 0x0000000000447805 */ /* 0x000fe4000001ff00 */
[----:B------:R-:W-:Y:S02]  /*1ab0*/  CS2R R70, SRZ ;  /* 0x0000000000467805 */ /* 0x000fe4000001ff00 */
[----:B------:R-:W-:Y:S01]  /*1ac0*/  CS2R R72, SRZ ;  /* 0x0000000000487805 */ /* 0x000fe2000001ff00 */
[----:B------:R-:W-:Y:S01]  /*1ad0*/  UIADD3 UR8, UR7, -UR8, URZ ;  /* 0x8000000807087290 */ /* 0x000fe2000fffe03f */
[----:B------:R-:W-:Y:S02]  /*1ae0*/  CS2R R74, SRZ ;  /* 0x00000000004a7805 */ /* 0x000fe4000001ff00 */
[----:B------:R-:W-:Y:S01]  /*1af0*/  CS2R R76, SRZ ;  /* 0x00000000004c7805 */ /* 0x000fe2000001ff00 */
[----:B------:R-:W-:Y:S01]  /*1b00*/  UMOV UR7, URZ ;  /* 0x0000003f00077c82 */ /* 0x000fe20008000000 */
[----:B------:R-:W-:Y:S01]  /*1b10*/  ULEA UR8, UR8, UR51, 0xc ;  /* 0x0000003308087291 */ /* 0x000fe2000f8e603f */
[----:B------:R-:W-:-:S02]  /*1b20*/  CS2R R78, SRZ ;  /* 0x00000000004e7805 */ /* 0x000fc4000001ff00 */
[----:B------:R-:W-:Y:S02]  /*1b30*/  CS2R R80, SRZ ;  /* 0x0000000000507805 */ /* 0x000fe4000001ff00 */
[----:B------:R-:W-:Y:S01]  /*1b40*/  CS2R R82, SRZ ;  /* 0x0000000000527805 */ /* 0x000fe2000001ff00 */
[----:B------:R-:W-:Y:S01]  /*1b50*/  UIADD3 UR8, UR8, 0x6200, URZ ;  /* 0x0000620008087890 */ /* 0x000fe2000fffe03f */
[----:B------:R-:W-:Y:S02]  /*1b60*/  CS2R R84, SRZ ;  /* 0x0000000000547805 */ /* 0x000fe4000001ff00 */
[----:B------:R-:W-:Y:S02]  /*1b70*/  CS2R R86, SRZ ;  /* 0x0000000000567805 */ /* 0x000fe4000001ff00 */
[----:B------:R-:W-:Y:S01]  /*1b80*/  CS2R R24, SRZ ;  /* 0x0000000000187805 */ /* 0x000fe2000001ff00 */
[----:B------:R-:W-:Y:S01]  /*1b90*/  USHF.R.U32.HI UR8, URZ, 0x4, UR8 ;  /* 0x000000043f087899 */ /* 0x000fe20008011608 */
[----:B------:R-:W-:-:S02]  /*1ba0*/  CS2R R26, SRZ ;  /* 0x00000000001a7805 */ /* 0x000fc4000001ff00 */
[----:B------:R-:W-:Y:S02]  /*1bb0*/  CS2R R28, SRZ ;  /* 0x00000000001c7805 */ /* 0x000fe4000001ff00 */
[----:B------:R-:W-:Y:S01]  /*1bc0*/  CS2R R30, SRZ ;  /* 0x00000000001e7805 */ /* 0x000fe2000001ff00 */
[----:B------:R-:W-:Y:S01]  /*1bd0*/  ULOP3.LUT UR12, UR8, 0x3fff, URZ, 0xc0, !UPT ;  /* 0x00003fff080c7892 */ /* 0x000fe2000f8ec03f */
        /* <DEDUP_REMOVED lines=11> */
[----:B------:R-:W-:Y:S01]  /*1c90*/  CS2R R54, SRZ ;  /* 0x0000000000367805 */ /* 0x000fe2000001ff00 */
[----:B------:R-:W-:Y:S06]  /*1ca0*/  @!P0 BRA `(.L_x_20) ;  /* 0x00000008006c8947 */ /* 0x000fec0003800000 */
[----:B------:R-:W-:-:S13]  /*1cb0*/  ISETP.NE.AND P1, PT, R158, 0x3, PT ;  /* 0x000000039e00780c */ /* 0x000fda0003f25270 */
[----:B------:R-:W-:Y:S05]  /*1cc0*/  @!P1 BRA `(.L_x_21) ;  /* 0x0000000000049947 */ /* 0x000fea0003800000 */
[----:B------:R-:W-:Y:S01]  /*1cd0*/  BPT.TRAP 0x1 ;  /* 0x000000040000795c */ /* 0x000fe20000300000 */
.L_x_21:
[----:B------:R-:W-:Y:S01]  /*1ce0*/  ULEA UR5, UR4, UR51, 0x3 ;  /* 0x0000003304057291 */ /* 0x000fe2000f8e183f */
[----:B------:R-:W-:-:S05]  /*1cf0*/  IMAD.U32 R0, RZ, RZ, UR39 ;  /* 0x00000027ff007e24 */ /* 0x000fca000f8e00ff */
[----:B------:R-:W-:-:S04]  /*1d00*/  SHF.L.U32 R0, R0, 0x1f, RZ ;  /* 0x0000001f00007819 */ /* 0x000fc800000006ff */
[----:B------:R2:W3:Y:S01]  /*1d10*/  SYNCS.PHASECHK.TRANS64.TRYWAIT P0, [UR5], R0 ;  /* 0x00000000ff0075a7 */ /* 0x0004e20008000145 */
[----:B------:R-:W-:Y:S05]  /*1d20*/  @!P1 BRA `(.L_x_22) ;  /* 0x0000000000049947 */ /* 0x000fea0003800000 */
[----:B------:R-:W-:Y:S01]  /*1d30*/  BPT.TRAP 0x1 ;  /* 0x000000040000795c */ /* 0x000fe20000300000 */
.L_x_22:
[----:B---3--:R-:W-:Y:S05]  /*1d40*/  @P0 BRA `(.L_x_23) ;  /* 0x0000000000080947 */ /* 0x008fea0003800000 */
[----:B------:R-:W3:Y:S02]  /*1d50*/  SYNCS.PHASECHK.TRANS64.TRYWAIT P0, [UR5], R0 ;  /* 0x00000000ff0075a7 */ /* 0x000ee40008000145 */
[----:B---3--:R-:W-:Y:S05]  /*1d60*/  @!P0 BRA `(.L_x_24) ;  /* 0x00000074009c8947 */ /* 0x008fea0003800000 */
.L_x_23:
[----:B------:R-:W-:Y:S01]  /*1d70*/  UIADD3 UR5, UR51, 0x2e200, URZ ;  /* 0x0002e20033057890 */ /* 0x000fe2000fffe03f */
[----:B------:R-:W-:Y:S01]  /*1d80*/  WARPGROUP.ARRIVE ;  /* 0x00000000000079c5 */ /* 0x000fe20000000000 */
[----:B------:R-:W-:Y:S01]  /*1d90*/  ULOP3.LUT UR7, UR12, 0x10000, URZ, 0xfc, !UPT ;  /* 0x000100000c077892 */ /* 0x000fe2000f8efc3f */
[----:B------:R-:W-:Y:S01]  /*1da0*/  CS2R R94, SRZ ;  /* 0x00000000005e7805 */ /* 0x000fe2000001ff00 */
[----:B------:R-:W-:Y:S01]  /*1db0*/  USHF.R.U32.HI UR5, URZ, 0x4, UR5 ;  /* 0x000000043f057899 */ /* 0x000fe20008011605 */
[----:B------:R-:W-:Y:S01]  /*1dc0*/  CS2R R96, SRZ ;  /* 0x0000000000607805 */ /* 0x000fe2000001ff00 */
[----:B------:R-:W-:Y:S01]  /*1dd0*/  ULEA UR7, UR4, UR7, 0xa ;  /* 0x0000000704077291 */ /* 0x000fe2000f8e503f */
[----:B------:R-:W-:Y:S01]  /*1de0*/  CS2R R98, SRZ ;  /* 0x0000000000627805 */ /* 0x000fe2000001ff00 */
[----:B------:R-:W-:Y:S01]  /*1df0*/  ULOP3.LUT UR5, UR5, 0x3fff, URZ, 0xc0, !UPT ;  /* 0x00003fff05057892 */ /* 0x000fe2000f8ec03f */
[----:B------:R-:W-:Y:S01]  /*1e00*/  CS2R R100, SRZ ;  /* 0x0000000000647805 */ /* 0x000fe2000001ff00 */
[----:B------:R-:W-:Y:S01]  /*1e10*/  UMOV UR9, 0x80000020 ;  /* 0x8000002000097882 */ /* 0x000fe20000000000 */
[----:B------:R-:W-:Y:S01]  /*1e20*/  UMOV UR11, 0x80000020 ;  /* 0x80000020000b7882 */ /* 0x000fe20000000000 */
[----:B------:R-:W-:Y:S01]  /*1e30*/  ULOP3.LUT UR5, UR5, 0x10000, URZ, 0xfc, !UPT ;  /* 0x0001000005057892 */ /* 0x000fe2000f8efc3f */
[----:B------:R-:W-:Y:S01]  /*1e40*/  CS2R R102, SRZ ;  /* 0x0000000000667805 */ /* 0x000fe2000001ff00 */
[----:B------:R-:W-:Y:S01]  /*1e50*/  UMOV UR8, UR7 ;  /* 0x0000000700087c82 */ /* 0x000fe20008000000 */
[----:B------:R-:W-:Y:S01]  /*1e60*/  CS2R R104, SRZ ;  /* 0x0000000000687805 */ /* 0x000fe2000001ff00 */
[----:B------:R-:W-:Y:S01]  /*1e70*/  ULEA UR6, UR4, UR5, 0x8 ;  /* 0x0000000504067291 */ /* 0x000fe2000f8e403f */
[----:B------:R-:W-:Y:S01]  /*1e80*/  CS2R R106, SRZ ;  /* 0x00000000006a7805 */ /* 0x000fe2000001ff00 */
[----:B------:R-:W-:Y:S01]  /*1e90*/  UIADD3 UR5, UR7, 0x200, URZ ;  /* 0x0000020007057890 */ /* 0x000fe2000fffe03f */
[----:B------:R-:W-:-:S02]  /*1ea0*/  CS2R R108, SRZ ;  /* 0x00000000006c7805 */ /* 0x000fc4000001ff00 */
[----:B------:R-:W-:Y:S02]  /*1eb0*/  CS2R R126, SRZ ;  /* 0x00000000007e7805 */ /* 0x000fe4000001ff00 */
[----:B------:R-:W-:Y:S02]  /*1ec0*/  CS2R R128, SRZ ;  /* 0x0000000000807805 */ /* 0x000fe4000001ff00 */
[----:B------:R-:W-:Y:S01]  /*1ed0*/  CS2R R130, SRZ ;  /* 0x0000000000827805 */ /* 0x000fe2000001ff00 */
[----:B------:R-:W-:Y:S01]  /*1ee0*/  UMOV UR10, UR6 ;  /* 0x00000006000a7c82 */ /* 0x000fe20008000000 */
[----:B------:R-:W-:Y:S01]  /*1ef0*/  CS2R R132, SRZ ;  /* 0x0000000000847805 */ /* 0x000fe2000001ff00 */
[----:B------:R-:W-:Y:S01]  /*1f00*/  QGMMA.64x64x32.F32.E4M3.E4M3 R56, gdesc[UR8], RZ, !UPT, gsb0 ;  /* 0x00e00000083879f3 */ /* 0x000fe2000c0008ff */
[----:B------:R-:W-:Y:S01]  /*1f10*/  UMOV UR8, UR5 ;  /* 0x0000000500087c82 */ /* 0x000fe20008000000 */
[----:B------:R-:W-:Y:S01]  /*1f20*/  UMOV UR9, 0x80000020 ;  /* 0x8000002000097882 */ /* 0x000fe20000000000 */
[----:B------:R-:W-:Y:S01]  /*1f30*/  UMOV UR5, 0x2 ;  /* 0x0000000200057882 */ /* 0x000fe20000000000 */
        /* <DEDUP_REMOVED lines=20> */
[----:B------:R-:W-:Y:S02]  /*2080*/  WARPGROUP.DEPBAR.LE gsb0, 0x0 ;  /* 0x00008000000079c5 */ /* 0x000fe40000010000 */
[----:B------:R-:W-:-:S06]  /*2090*/  WARPGROUP.ARRIVE ;  /* 0x00000000000079c5 */ /* 0x000fcc0000000000 */
[----:B------:R-:W-:Y:S01]  /*20a0*/  QGMMA.64x64x32.F32.E4M3.E4M3 R24, gdesc[UR8], RZ, !UPT, gsb0 ;  /* 0x00e00000081879f3 */ /* 0x000fe2000c0008ff */
[----:B------:R-:W-:Y:S02]  /*20b0*/  UIADD3 UR8, UR7, 0x2, URZ ;  /* 0x0000000207087890 */ /* 0x000fe4000fffe03f */
[----:B------:R-:W-:Y:S01]  /*20c0*/  UIADD3 UR10, UR6, 0x2, URZ ;  /* 0x00000002060a7890 */ /* 0x000fe2000fffe03f */
[----:B------:R-:W-:Y:S01]  /*20d0*/  UMOV UR9, 0x80000020 ;  /* 0x8000002000097882 */ /* 0x000fe20000000000 */
[----:B------:R-:W-:Y:S01]  /*20e0*/  UMOV UR11, 0x80000020 ;  /* 0x80000020000b7882 */ /* 0x000fe20000000000 */
[----:B------:R-:W-:Y:S01]  /*20f0*/  UIADD3 UR7, UR7, 0x202, URZ ;  /* 0x0000020207077890 */ /* 0x000fe2000fffe03f */
[----:B------:R-:W-:Y:S02]  /*2100*/  ULDC UR6, c[0x0][0x50c] ;  /* 0x0001430000067ab9 */ /* 0x000fe40000000800 */
[----:B------:R-:W-:-:S04]  /*2110*/  UISETP.NE.AND UP0, UPT, UR6, 0x2, UPT ;  /* 0x000000020600788c */ /* 0x000fc8000bf05270 */
[----:B------:R-:W-:-:S06]  /*2120*/  USEL UR6, URZ, 0x1, UP0 ;  /* 0x000000013f067887 */ /* 0x000fcc0008000000 */
[----:B------:R-:W-:Y:S01]  /*2130*/  ISETP.NE.AND P0, PT, RZ, UR6, PT ;  /* 0x00000006ff007c0c */ /* 0x000fe2000bf05270 */
[----:B------:R-:W-:Y:S02]  /*2140*/  WARPGROUP.DEPBAR.LE gsb0, 0x0 ;  /* 0x00008000000079c5 */ /* 0x000fe40000010000 */
[----:B------:R-:W-:-:S06]  /*2150*/  WARPGROUP.ARRIVE ;  /* 0x00000000000079c5 */ /* 0x000fcc0000000000 */
[----:B------:R-:W-:Y:S01]  /*2160*/  QGMMA.64x64x32.F32.E4M3.E4M3 R56, gdesc[UR8], R56, gsb0 ;  /* 0x00e00000083879f3 */ /* 0x000fe20008000838 */
[----:B------:R-:W-:Y:S01]  /*2170*/  UMOV UR8, UR7 ;  /* 0x0000000700087c82 */ /* 0x000fe20008000000 */
[----:B------:R-:W-:Y:S01]  /*2180*/  UMOV UR9, 0x80000020 ;  /* 0x8000002000097882 */ /* 0x000fe20000000000 */
[----:B------:R-:W-:Y:S02]  /*2190*/  WARPGROUP.DEPBAR.LE gsb0, 0x0 ;  /* 0x00008000000079c5 */ /* 0x000fe40000010000 */
[----:B------:R-:W-:-:S06]  /*21a0*/  WARPGROUP.ARRIVE ;  /* 0x00000000000079c5 */ /* 0x000fcc0000000000 */
[----:B------:R-:W-:Y:S03]  /*21b0*/  QGMMA.64x64x32.F32.E4M3.E4M3 R24, gdesc[UR8], R24, gsb0 ;  /* 0x00e00000081879f3 */ /* 0x000fe60008000818 */
[----:B------:R-:W-:Y:S02]  /*21c0*/  WARPGROUP.DEPBAR.LE gsb0, 0x0 ;  /* 0x00008000000079c5 */ /* 0x000fe40000010000 */
[----:B------:R-:W-:Y:S05]  /*21d0*/  @!P0 BRA `(.L_x_25) ;  /* 0x0000000400048947 */ /* 0x000fea0003800000 */
[----:B------:R-:W-:Y:S01]  /*21e0*/  FADD R157, RZ, R56 ;  /* 0x00000038ff9d7221 */ /* 0x000fe20000000000 */
[----:B------:R-:W-:-:S01]  /*21f0*/  FADD R156, RZ, R57 ;  /* 0x00000039ff9c7221 */ /* 0x000fc20000000000 */
        /* <DEDUP_REMOVED lines=62> */
[----:B------:R-:W-:-:S06]  /*25e0*/  UMOV UR5, URZ ;  /* 0x0000003f00057c82 */ /* 0x000fcc0008000000 */
.L_x_25:
[----:B------:R-:W-:-:S04]  /*25f0*/  UIADD3 UR13, UR4, 0x1, URZ ;  /* 0x00000001040d7890 */ /* 0x000fc8000fffe03f */
[----:B------:R-:W-:-:S04]  /*2600*/  UISETP.NE.AND UP0, UPT, UR13, 0xa, UPT ;  /* 0x0000000a0d00788c */ /* 0x000fc8000bf05270 */
[----:B------:R-:W-:Y:S02]  /*2610*/  USEL UR7, URZ, 0x1, UP0 ;  /* 0x000000013f077887 */ /* 0x000fe40008000000 */
[----:B------:R-:W-:Y:S02]  /*2620*/  USEL UR13, UR13, URZ, UP0 ;  /* 0x0000003f0d0d7287 */ /* 0x000fe40008000000 */
[----:B------:R-:W-:-:S06]  /*2630*/  ULOP3.LUT UR7, UR39, UR7, URZ, 0x3c, !UPT ;  /* 0x0000000727077292 */ /* 0x000fcc000f8e3c3f */
[----:B------:R-:W-:Y:S01]  /*2640*/  IMAD.U32 R8, RZ, RZ, UR7 ;  /* 0x00000007ff087e24 */ /* 0x000fe2000f8e00ff */
[----:B------:R-:W-:-:S06]  /*2650*/  UMOV UR7, 0x1 ;  /* 0x0000000100077882 */ /* 0x000fcc0000000000 */
.L_x_20:
[----:B------:R-:W-:-:S04]  /*2660*/  UISETP.LT.AND UP0, UPT, UR50, 0x1, UPT ;  /* 0x000000013200788c */ /* 0x000fc8000bf01270 */
[----:B------:R-:W-:-:S04]  /*2670*/  USEL UR8, UR50, 0x1, UP0 ;  /* 0x0000000132087887 */ /* 0x000fc80008000000 */
[----:B------:R-:W-:-:S04]  /*2680*/  UIADD3 UR8, UR50, -UR8, URZ ;  /* 0x8000000832087290 */ /* 0x000fc8000fffe03f */
[----:B------:R-:W-:-:S06]  /*2690*/  UISETP.GE.AND UP0, UPT, UR8, 0x1, UPT ;  /* 0x000000010800788c */ /* 0x000fcc000bf06270 */
[----:B------:R-:W-:-:S13]  /*26a0*/  PLOP3.LUT P0, PT, PT, PT, UP0, 0x80, 0x0 ;  /* 0x000000000000781c */ /* 0x000fda0003f0f008 */
[----:B------:R-:W-:Y:S05]  /*26b0*/  @!P0 BRA `(.L_x_26) ;  /* 0x0000000800388947 */ /* 0x000fea0003800000 */
[----:B--23--:R-:W-:Y:S01]  /*26c0*/  IMAD.U32 R0, RZ, RZ, UR8 ;  /* 0x00000008ff007e24 */ /* 0x00cfe2000f8e00ff */
[----:B------:R-:W-:Y:S01]  /*26d0*/  MOV R4, UR4 ;  /* 0x0000000400047c02 */ /* 0x000fe20008000f00 */
[----:B------:R-:W-:-:S06]  /*26e0*/  ULDC UR15, c[0x0][0x50c] ;  /* 0x00014300000f7ab9 */ /* 0x000fcc0000000800 */
.L_x_34:
[----:B------:R-:W-:-:S13]  /*26f0*/  ISETP.NE.AND P1, PT, R158, 0x3, PT ;  /* 0x000000039e00780c */ /* 0x000fda0003f25270 */
[----:B------:R-:W-:Y:S05]  /*2700*/  @!P1 BRA `(.L_x_27) ;  /* 0x0000000000049947 */ /* 0x000fea0003800000 */
[----:B------:R-:W-:Y:S01]  /*2710*/  BPT.TRAP 0x1 ;  /* 0x000000040000795c */ /* 0x000fe20000300000 */
.L_x_27:
[----:B------:R-:W-:Y:S01]  /*2720*/  ULEA UR8, UR13, UR51, 0x3 ;  /* 0x000000330d087291 */ /* 0x000fe2000f8e183f */
[----:B------:R-:W-:-:S08]  /*2730*/  SHF.L.U32 R5, R8, 0x1f, RZ ;  /* 0x0000001f08057819 */ /* 0x000fd000000006ff */
[----:B------:R2:W3:Y:S01]  /*2740*/  SYNCS.PHASECHK.TRANS64.TRYWAIT P0, [UR8], R5 ;  /* 0x00000005ff0075a7 */ /* 0x0004e20008000148 */
[----:B------:R-:W-:Y:S05]  /*2750*/  @!P1 BRA `(.L_x_28) ;  /* 0x0000000000049947 */ /* 0x000fea0003800000 */
[----:B------:R-:W-:Y:S01]  /*2760*/  BPT.TRAP 0x1 ;  /* 0x000000040000795c */ /* 0x000fe20000300000 */
.L_x_28:
[----:B---3--:R-:W-:Y:S05]  /*2770*/  @P0 BRA `(.L_x_29) ;  /* 0x0000000000080947 */ /* 0x008fea0003800000 */
[----:B------:R-:W3:Y:S02]  /*2780*/  SYNCS.PHASECHK.TRANS64.TRYWAIT P0, [UR8], R5 ;  /* 0x00000005ff0075a7 */ /* 0x000ee40008000148 */
[----:B---3--:R-:W-:Y:S05]  /*2790*/  @!P0 BRA `(.L_x_30) ;  /* 0x0000006c00288947 */ /* 0x008fea0003800000 */
.L_x_29:
[----:B------:R-:W-:Y:S01]  /*27a0*/  UIADD3 UR8, UR51, 0x2e200, URZ ;  /* 0x0002e20033087890 */ /* 0x000fe2000fffe03f */
[----:B------:R-:W-:Y:S01]  /*27b0*/  WARPGROUP.ARRIVE ;  /* 0x00000000000079c5 */ /* 0x000fe20000000000 */
[----:B------:R-:W-:Y:S02]  /*27c0*/  UISETP.NE.AND UP0, UPT, UR6, URZ, UPT ;  /* 0x0000003f0600728c */ /* 0x000fe4000bf05270 */
[----:B------:R-:W-:Y:S02]  /*27d0*/  USHF.R.U32.HI UR8, URZ, 0x4, UR8 ;  /* 0x000000043f087899 */ /* 0x000fe40008011608 */
[----:B------:R-:W-:Y:S02]  /*27e0*/  USEL UR7, UR7, URZ, !UP0 ;  /* 0x0000003f07077287 */ /* 0x000fe4000c000000 */
[----:B------:R-:W-:Y:S02]  /*27f0*/  ULOP3.LUT UR8, UR8, 0x3fff, URZ, 0xc0, !UPT ;  /* 0x00003fff08087892 */ /* 0x000fe4000f8ec03f */
[----:B------:R-:W-:-:S02]  /*2800*/  ULOP3.LUT UR6, UR12, 0x10000, URZ, 0xfc, !UPT ;  /* 0x000100000c067892 */ /* 0x000fc4000f8efc3f */
[----:B------:R-:W-:Y:S02]  /*2810*/  ULOP3.LUT UR8, UR8, 0x10000, URZ, 0xfc, !UPT ;  /* 0x0001000008087892 */ /* 0x000fe4000f8efc3f */
[----:B------:R-:W-:Y:S02]  /*2820*/  UISETP.NE.U32.AND UP0, UPT, UR7, URZ, UPT ;  /* 0x0000003f0700728c */ /* 0x000fe4000bf05070 */
[----:B------:R-:W-:Y:S02]  /*2830*/  ULEA UR7, UR13, UR6, 0xa ;  /* 0x000000060d077291 */ /* 0x000fe4000f8e503f */
[----:B------:R-:W-:Y:S01]  /*2840*/  ULEA UR6, UR13, UR8, 0x8 ;  /* 0x000000080d067291 */ /* 0x000fe2000f8e403f */
[----:B------:R-:W-:Y:S01]  /*2850*/  UMOV UR9, 0x80000020 ;  /* 0x8000002000097882 */ /* 0x000fe20000000000 */
[----:B------:R-:W-:Y:S01]  /*2860*/  UMOV UR11, 0x80000020 ;  /* 0x80000020000b7882 */ /* 0x000fe20000000000 */
[----:B------:R-:W-:Y:S02]  /*2870*/  UIADD3 UR14, UR7, 0x200, URZ ;  /* 0x00000200070e7890 */ /* 0x000fe4000fffe03f */
[----:B------:R-:W-:-:S02]  /*2880*/  UMOV UR8, UR7 ;  /* 0x0000000700087c82 */ /* 0x000fc40008000000 */
[----:B------:R-:W-:Y:S01]  /*2890*/  UMOV UR10, UR6 ;  /* 0x00000006000a7c82 */ /* 0x000fe20008000000 */
[----:B------:R-:W-:Y:S01]  /*28a0*/  UIADD3 UR5, UR5, 0x2, URZ ;  /* 0x0000000205057890 */ /* 0x000fe2000fffe03f */
[----:B------:R-:W-:Y:S01]  /*28b0*/  QGMMA.64x64x32.F32.E4M3.E4M3 R56, gdesc[UR8], R56, UP0, gsb0 ;  /* 0x00e00000083879f3 */ /* 0x000fe2000b800838 */
[----:B------:R-:W-:Y:S01]  /*28c0*/  UMOV UR9, 0x80000020 ;  /* 0x8000002000097882 */ /* 0x000fe20000000000 */
[----:B------:R-:W-:Y:S01]  /*28d0*/  UMOV UR8, UR14 ;  /* 0x0000000e00087c82 */ /* 0x000fe20008000000 */
[----:B------:R-:W-:Y:S02]  /*28e0*/  WARPGROUP.DEPBAR.LE gsb0, 0x0 ;  /* 0x00008000000079c5 */ /* 0x000fe40000010000 */
[----:B------:R-:W-:-:S06]  /*28f0*/  WARPGROUP.ARRIVE ;  /* 0x00000000000079c5 */ /* 0x000fcc0000000000 */
[----:B------:R-:W-:Y:S01]  /*2900*/  QGMMA.64x64x32.F32.E4M3.E4M3 R24, gdesc[UR8], R24, UP0, gsb0 ;  /* 0x00e00000081879f3 */ /* 0x000fe2000b800818 */
[----:B------:R-:W-:Y:S02]  /*2910*/  UIADD3 UR8, UR7, 0x2, URZ ;  /* 0x0000000207087890 */ /* 0x000fe4000fffe03f */
[----:B------:R-:W-:Y:S01]  /*2920*/  UIADD3 UR10, UR6, 0x2, URZ ;  /* 0x00000002060a7890 */ /* 0x000fe2000fffe03f */
[----:B------:R-:W-:Y:S01]  /*2930*/  UMOV UR9, 0x80000020 ;  /* 0x8000002000097882 */ /* 0x000fe20000000000 */
[----:B------:R-:W-:Y:S01]  /*2940*/  UMOV UR11, 0x80000020 ;  /* 0x80000020000b7882 */ /* 0x000fe20000000000 */
[----:B------:R-:W-:Y:S02]  /*2950*/  UIADD3 UR7, UR7, 0x202, URZ ;  /* 0x0000020207077890 */ /* 0x000fe4000fffe03f */
[----:B------:R-:W-:-:S04]  /*2960*/  UISETP.NE.AND UP0, UPT, UR5, UR15, UPT ;  /* 0x0000000f0500728c */ /* 0x000fc8000bf05270 */
        /* <DEDUP_REMOVED lines=12> */
[----:B------:R-:W-:Y:S01]  /*2a30*/  FADD R157, R56, R157 ;  /* 0x0000009d389d7221 */ /* 0x000fe20000000000 */
[----:B------:R-:W-:-:S01]  /*2a40*/  FADD R156, R57, R156 ;  /* 0x0000009c399c7221 */ /* 0x000fc20000000000 */
        /* <DEDUP_REMOVED lines=62> */
[----:B------:R-:W-:-:S06]  /*2e30*/  UMOV UR5, URZ ;  /* 0x0000003f00057c82 */ /* 0x000fcc0008000000 */
.L_x_31:
[----:B------:R-:W-:Y:S05]  /*2e40*/  @!P1 BRA `(.L_x_32) ;  /* 0x0000000000049947 */ /* 0x000fea0003800000 */
[----:B------:R-:W-:Y:S01]  /*2e50*/  BPT.TRAP 0x1 ;  /* 0x000000040000795c */ /* 0x000fe20000300000 */
.L_x_32:
[----:B------:R-:W-:-:S13]  /*2e60*/  ISETP.NE.AND P0, PT, R22, RZ, PT ;  /* 0x000000ff1600720c */ /* 0x000fda0003f05270 */
[----:B--23--:R-:W-:-:S05]  /*2e70*/  @P0 LEA R5, R4, UR51, 0x3 ;  /* 0x0000003304050c11 */ /* 0x00cfca000f8e18ff */
[----:B------:R-:W-:-:S05]  /*2e80*/  @P0 VIADD R6, R5, 0x50 ;  /* 0x0000005005060836 */ /* 0x000fca0000000000 */
[----:B------:R-:W-:-:S04]  /*2e90*/  @P0 PRMT R6, R23, 0x654, R6 ;  /* 0x0000065417060816 */ /* 0x000fc80000000006 */
[----:B------:R2:W-:Y:S01]  /*2ea0*/  @P0 SYNCS.ARRIVE.TRANS64.RED.A1T0 RZ, [R6+URZ], RZ ;  /* 0x000000ff06ff09a7 */ /* 0x0005e2000810043f */
[----:B------:R-:W-:-:S13]  /*2eb0*/  ISETP.GT.U32.AND P0, PT, R19, 0x1, PT ;  /* 0x000000011300780c */ /* 0x000fda0003f04070 */
[----:B--2---:R-:W-:Y:S05]  /*2ec0*/  @P0 BRA `(.L_x_33) ;  /* 0x0000000000040947 */ /* 0x004fea0003800000 */
[----:B------:R-:W-:Y:S01]  /*2ed0*/  BPT.TRAP 0x1 ;  /* 0x000000040000795c */ /* 0x000fe20000300000 */
.L_x_33:
[----:B------:R-:W-:Y:S01]  /*2ee0*/  UIADD3 UR13, UR13, 0x1, URZ ;  /* 0x000000010d0d7890 */ /* 0x000fe2000fffe03f */
[----:B------:R-:W-:Y:S01]  /*2ef0*/  ISETP.GT.AND P1, PT, R0, 0x1, PT ;  /* 0x000000010000780c */ /* 0x000fe20003f24270 */
[----:B------:R-:W-:Y:S02]  /*2f00*/  VIADD R4, R4, 0x1 ;  /* 0x0000000104047836 */ /* 0x000fe40000000000 */
[----:B------:R-:W-:Y:S01]  /*2f10*/  UISETP.NE.AND UP0, UPT, UR13, 0xa, UPT ;  /* 0x0000000a0d00788c */ /* 0x000fe2000bf05270 */
[----:B------:R-:W-:Y:S02]  /*2f20*/  VIADD R0, R0, 0xffffffff ;  /* 0xffffffff00007836 */ /* 0x000fe40000000000 */
[C---:B------:R-:W-:Y:S01]  /*2f30*/  ISETP.NE.AND P0, PT, R4.reuse, 0xa, PT ;  /* 0x0000000a0400780c */ /* 0x040fe20003f05270 */
[----:B------:R-:W-:Y:S02]  /*2f40*/  USEL UR7, URZ, 0x1, UP0 ;  /* 0x000000013f077887 */ /* 0x000fe40008000000 */
[----:B------:R-:W-:Y:S01]  /*2f50*/  USEL UR13, UR13, URZ, UP0 ;  /* 0x0000003f0d0d7287 */ /* 0x000fe20008000000 */
[----:B------:R-:W-:-:S03]  /*2f60*/  SEL R4, R4, RZ, P0 ;  /* 0x000000ff04047207 */ /* 0x000fc60000000000 */
[----:B------:R-:W-:Y:S01]  /*2f70*/  LOP3.LUT R8, R8, UR7, RZ, 0x3c, !PT ;  /* 0x0000000708087c12 */ /* 0x000fe2000f8e3cff */
[----:B------:R-:W-:Y:S01]  /*2f80*/  UMOV UR7, 0x1 ;  /* 0x0000000100077882 */ /* 0x000fe20000000000 */
[----:B------:R-:W-:Y:S06]  /*2f90*/  @P1 BRA `(.L_x_34) ;  /* 0xfffffff400d41947 */ /* 0x000fec000383ffff */
.L_x_26:
[----:B------:R-:W-:Y:S01]  /*2fa0*/  UISETP.NE.AND UP0, UPT, UR5, URZ, UPT ;  /* 0x0000003f0500728c */ /* 0x000fe2000bf05270 */
[----:B--23--:R-:W2:Y:S03]  /*2fb0*/  LDC R0, c[0x0][0x28c] ;  /* 0x0000a300ff007b82 */ /* 0x00cea60000000800 */
[----:B------:R-:W-:-:S06]  /*2fc0*/  USEL UR5, URZ, 0x1, !UP0 ;  /* 0x000000013f057887 */ /* 0x000fcc000c000000 */
[----:B------:R-:W-:Y:S02]  /*2fd0*/  ISETP.NE.AND P0, PT, RZ, UR5, PT ;  /* 0x00000005ff007c0c */ /* 0x000fe4000bf05270 */
[----:B--2---:R-:W-:-:S11]  /*2fe0*/  ISETP.GE.AND P1, PT, R0, 0x1, PT ;  /* 0x000000010000780c */ /* 0x004fd60003f26270 */
[----:B------:R-:W-:Y:S05]  /*2ff0*/  @!P0 BRA `(.L_x_35) ;  /* 0x0000000400008947 */ /* 0x000fea0003800000 */
[----:B------:R-:W-:Y:S01]  /*3000*/  FADD R157, R56, R157 ;  /* 0x0000009d389d7221 */ /* 0x000fe20000000000 */
        /* <DEDUP_REMOVED lines=62> */
[----:B------:R-:W-:-:S07]  /*33f0*/  FADD R94, R94, R55 ;  /* 0x000000375e5e7221 */ /* 0x000fce0000000000 */
.L_x_35:
[----:B------:R-:W-:Y:S05]  /*3400*/  @!P1 BRA `(.L_x_36) ;  /* 0x0000000000549947 */ /* 0x000fea0003800000 */
[----:B------:R-:W-:-:S13]  /*3410*/  ISETP.NE.AND P0, PT, R158, 0x3, PT ;  /* 0x000000039e00780c */ /* 0x000fda0003f05270 */
[----:B------:R-:W-:Y:S05]  /*3420*/  @!P0 BRA `(.L_x_37) ;  /* 0x0000000000048947 */ /* 0x000fea0003800000 */
[----:B------:R-:W-:Y:S01]  /*3430*/  BPT.TRAP 0x1 ;  /* 0x000000040000795c */ /* 0x000fe20000300000 */
.L_x_37:
[----:B------:R-:W-:Y:S01]  /*3440*/  ISETP.NE.AND P0, PT, R22, RZ, PT ;  /* 0x000000ff1600720c */ /* 0x000fe20003f05270 */
[----:B------:R-:W-:Y:S01]  /*3450*/  BSSY B0, `(.L_x_38) ;  /* 0x000000e000007945 */ /* 0x000fe20003800000 */
[----:B------:R-:W-:-:S11]  /*3460*/  ISETP.GT.U32.AND P1, PT, R19, 0x1, PT ;  /* 0x000000011300780c */ /* 0x000fd60003f24070 */
[----:B------:R-:W-:Y:S05]  /*3470*/  @!P0 BRA `(.L_x_39) ;  /* 0x00000000002c8947 */ /* 0x000fea0003800000 */
[----:B------:R-:W-:-:S04]  /*3480*/  UISETP.LT.AND UP0, UPT, UR50, 0x1, UPT ;  /* 0x000000013200788c */ /* 0x000fc8000bf01270 */
[----:B------:R-:W-:-:S04]  /*3490*/  USEL UR5, UR50, 0x1, UP0 ;  /* 0x0000000132057887 */ /* 0x000fc80008000000 */
[----:B------:R-:W-:-:S04]  /*34a0*/  UIADD3 UR5, UR4, UR50, -UR5 ;  /* 0x0000003204057290 */ /* 0x000fc8000fffe805 */
[----:B------:R-:W-:-:S04]  /*34b0*/  UIMAD.WIDE.U32 UR6, UR5, -0x33333333, URZ ;  /* 0xcccccccd050678a5 */ /* 0x000fc8000f8e003f */
[----:B------:R-:W-:-:S04]  /*34c0*/  USHF.R.U32.HI UR6, URZ, 0x3, UR7 ;  /* 0x000000033f067899 */ /* 0x000fc80008011607 */
[----:B------:R-:W-:-:S04]  /*34d0*/  UIMAD UR5, UR6, -0xa, UR5 ;  /* 0xfffffff6060578a4 */ /* 0x000fc8000f8e0205 */
[----:B------:R-:W-:-:S04]  /*34e0*/  ULEA UR5, UR5, UR51, 0x3 ;  /* 0x0000003305057291 */ /* 0x000fc8000f8e183f */
[----:B------:R-:W-:-:S06]  /*34f0*/  UIADD3 UR5, UR5, 0x50, URZ ;  /* 0x0000005005057890 */ /* 0x000fcc000fffe03f */
[----:B------:R-:W-:-:S05]  /*3500*/  IMAD.U32 R0, RZ, RZ, UR5 ;  /* 0x00000005ff007e24 */ /* 0x000fca000f8e00ff */
[----:B------:R-:W-:-:S04]  /*3510*/  PRMT R0, R23, 0x654, R0 ;  /* 0x0000065417007816 */ /* 0x000fc80000000000 */
[----:B------:R2:W-:Y:S03]  /*3520*/  SYNCS.ARRIVE.TRANS64.RED.A1T0 RZ, [R0+URZ], RZ ;  /* 0x000000ff00ff79a7 */ /* 0x0005e6000810043f */
.L_x_39:
[----:B------:R-:W-:Y:S05]  /*3530*/  BSYNC B0 ;  /* 0x0000000000007941 */ /* 0x000fea0003800000 */
.L_x_38:
[----:B------:R-:W-:Y:S05]  /*3540*/  @P1 BRA `(.L_x_36) ;  /* 0x0000000000041947 */ /* 0x000fea0003800000 */
[----:B------:R-:W-:Y:S01]  /*3550*/  BPT.TRAP 0x1 ;  /* 0x000000040000795c */ /* 0x000fe20000300000 */
.L_x_36:
[----:B------:R-:W-:Y:S01]  /*3560*/  UIADD3 UR6, UR51, 0x100, URZ ;  /* 0x0000010033067890 */ /* 0x000fe2000fffe03f */
[----:B------:R-:W-:Y:S01]  /*3570*/  R2UR UR46, R3 ;  /* 0x00000000032e72ca */ /* 0x000fe200000e0000 */
[----:B------:R-:W-:Y:S01]  /*3580*/  UIADD3 UR52, UR50, UR4, URZ ;  /* 0x0000000432347290 */ /* 0x000fe2000fffe03f */
[----:B------:R-:W-:Y:S01]  /*3590*/  R2UR UR45, R7 ;  /* 0x00000000072d72ca */ /* 0x000fe200000e0000 */
[----:B------:R-:W-:Y:S02]  /*35a0*/  UISETP.GE.U32.AND UP1, UPT, UR50, 0xa, UPT ;  /* 0x0000000a3200788c */ /* 0x000fe4000bf26070 */
[----:B------:R-:W-:Y:S02]  /*35b0*/  ULOP3.LUT UP2, URZ, UR6, 0x9f, URZ, 0xc0, !UPT ;  /* 0x0000009f063f7892 */ /* 0x000fe4000f84c03f */
[----:B------:R-:W-:-:S04]  /*35c0*/  UISETP.GT.U32.AND UP0, UPT, UR52, 0x9, UPT ;  /* 0x000000093400788c */ /* 0x000fc8000bf04070 */
[----:B------:R-:W-:Y:S01]  /*35d0*/  UISETP.LT.U32.AND UP0, UPT, UR50, 0xa, UP0 ;  /* 0x0000000a3200788c */ /* 0x000fe20008701070 */
[----:B------:R-:W-:Y:S01]  /*35e0*/  PLOP3.LUT P0, PT, PT, PT, UP2, 0x80, 0x0 ;  /* 0x000000000000781c */ /* 0x000fe20003f0f028 */
[----:B------:R-:W-:Y:S02]  /*35f0*/  USHF.L.U32 UR46, UR46, 0x8, URZ ;  /* 0x000000082e2e7899 */ /* 0x000fe4000800063f */
[----:B------:R-:W-:Y:S02]  /*3600*/  @UP1 UIMAD.WIDE.U32 UR4, UR52, -0x33333333, URZ ;  /* 0xcccccccd340418a5 */ /* 0x000fe4000f8e003f */
[----:B------:R-:W-:Y:S02]  /*3610*/  USEL UR6, URZ, 0x1, !UP0 ;  /* 0x000000013f067887 */ /* 0x000fe4000c000000 */
[----:B------:R-:W-:Y:S02]  /*3620*/  @UP1 USHF.R.U32.HI UR4, URZ, 0x3, UR5 ;  /* 0x000000033f041899 */ /* 0x000fe40008011605 */
[----:B------:R-:W-:-:S02]  /*3630*/  ULOP3.LUT UR39, UR39, UR6, URZ, 0x3c, !UPT ;  /* 0x0000000627277292 */ /* 0x000fc4000f8e3c3f */
[----:B------:R-:W-:Y:S02]  /*3640*/  USHF.L.U32 UR45, UR45, 0x6, URZ ;  /* 0x000000062d2d7899 */ /* 0x000fe4000800063f */
[----:B------:R-:W-:Y:S01]  /*3650*/  @UP1 ULOP3.LUT UR39, UR39, 0x1, UR4, 0x78, !UPT ;  /* 0x0000000127271892 */ /* 0x000fe2000f8e7804 */
[----:B------:R-:W-:Y:S11]  /*3660*/  @!P0 BRA `(.L_x_40) ;  /* 0x0000000000408947 */ /* 0x000ff60003800000 */
[----:B--2---:R-:W-:Y:S01]  /*3670*/  MOV R0, 0x0 ;  /* 0x0000000000007802 */ /* 0x004fe20000000f00 */
[----:B------:R-:W-:Y:S01]  /*3680*/  ULDC.64 UR4, c[0x4][0x70] ;  /* 0x01001c0000047ab9 */ /* 0x000fe20000000a00 */
[----:B------:R-:W-:Y:S01]  /*3690*/  ULDC.64 UR6, c[0x4][0x8] ;  /* 0x0100020000067ab9 */ /* 0x000fe20000000a00 */
[----:B------:R-:W-:Y:S01]  /*36a0*/  IMAD.U32 R4, RZ, RZ, UR4 ;  /* 0x00000004ff047e24 */ /* 0x000fe2000f8e00ff */
[----:B------:R2:W3:Y:S01]  /*36b0*/  LDC.64 R14, c[0x4][R0] ;  /* 0x01000000000e7b82 */ /* 0x0004e20000000a00 */
[----:B------:R-:W-:Y:S01]  /*36c0*/  IMAD.U32 R5, RZ, RZ, UR5 ;  /* 0x00000005ff057e24 */ /* 0x000fe2000f8e00ff */
[----:B------:R-:W-:Y:S01]  /*36d0*/  ULDC.64 UR4, c[0x4][0x78] ;  /* 0x01001e0000047ab9 */ /* 0x000fe20000000a00 */
[----:B------:R-:W-:Y:S01]  /*36e0*/  IMAD.U32 R10, RZ, RZ, UR6 ;  /* 0x00000006ff0a7e24 */ /* 0x000fe2000f8e00ff */
[----:B------:R-:W-:Y:S01]  /*36f0*/  MOV R6, UR4 ;  /* 0x0000000400067c02 */ /* 0x000fe20008000f00 */
[----:B------:R-:W-:Y:S02]  /*3700*/  IMAD.U32 R7, RZ, RZ, UR5 ;  /* 0x00000005ff077e24 */ /* 0x000fe4000f8e00ff */
[----:B------:R-:W-:-:S02]  /*3710*/  IMAD.U32 R11, RZ, RZ, UR7 ;  /* 0x00000007ff0b7e24 */ /* 0x000fc4000f8e00ff */
[----:B------:R-:W-:Y:S02]  /*3720*/  IMAD.MOV.U32 R8, RZ, RZ, 0x70 ;  /* 0x00000070ff087424 */ /* 0x000fe400078e00ff */
[----:B------:R-:W-:Y:S02]  /*3730*/  IMAD.MOV.U32 R12, RZ, RZ, 0x1 ;  /* 0x00000001ff0c7424 */ /* 0x000fe400078e00ff */
[----:B--2---:R-:W-:-:S07]  /*3740*/  IMAD.MOV.U32 R13, RZ, RZ, RZ ;  /* 0x000000ffff0d7224 */ /* 0x004fce00078e00ff */
[----:B------:R-:W-:-:S07]  /*3750*/  LEPC R20, `(.L_x_40) ;  /* 0x000000001014794e */ /* 0x000fce0000000000 */
[----:B-1-3-5:R-:W-:Y:S05]  /*3760*/  CALL.ABS.NOINC R14 ;  /* 0x000000000e007343 */ /* 0x02afea0003c00000 */
.L_x_40:
[----:B------:R-:W-:-:S04]  /*3770*/  UIADD3 UR4, UR51, 0x4100, URZ ;  /* 0x0000410033047890 */ /* 0x000fc8000fffe03f */
[----:B------:R-:W-:-:S06]  /*3780*/  ULOP3.LUT UP0, URZ, UR4, 0x9f, URZ, 0xc0, !UPT ;  /* 0x0000009f043f7892 */ /* 0x000fcc000f80c03f */
[----:B------:R-:W-:-:S13]  /*3790*/  PLOP3.LUT P0, PT, PT, PT, UP0, 0x80, 0x0 ;  /* 0x000000000000781c */ /* 0x000fda0003f0f008 */
[----:B------:R-:W-:Y:S05]  /*37a0*/  @!P0 BRA `(.L_x_41) ;  /* 0x0000000000408947 */ /* 0x000fea0003800000 */
[----:B--2---:R-:W-:Y:S01]  /*37b0*/  MOV R0, 0x0 ;  /* 0x0000000000007802 */ /* 0x004fe20000000f00 */
[----:B------:R-:W-:Y:S01]  /*37c0*/  ULDC.64 UR4, c[0x4][0x70] ;  /* 0x01001c0000047ab9 */ /* 0x000fe20000000a00 */
[----:B------:R-:W-:Y:S01]  /*37d0*/  ULDC.64 UR6, c[0x4][0x78] ;  /* 0x01001e0000067ab9 */ /* 0x000fe20000000a00 */
[----:B------:R-:W-:Y:S01]  /*37e0*/  MOV R4, UR4 ;  /* 0x0000000400047c02 */ /* 0x000fe20008000f00 */
[----:B------:R2:W3:Y:S01]  /*37f0*/  LDC.64 R14, c[0x4][R0] ;  /* 0x01000000000e7b82 */ /* 0x0004e20000000a00 */
[----:B------:R-:W-:Y:S01]  /*3800*/  IMAD.U32 R5, RZ, RZ, UR5 ;  /* 0x00000005ff057e24 */ /* 0x000fe2000f8e00ff */
[----:B------:R-:W-:Y:S01]  /*3810*/  ULDC.64 UR4, c[0x4][0x10] ;  /* 0x0100040000047ab9 */ /* 0x000fe20000000a00 */
[----:B------:R-:W-:Y:S01]  /*3820*/  IMAD.U32 R6, RZ, RZ, UR6 ;  /* 0x00000006ff067e24 */ /* 0x000fe2000f8e00ff */
[----:B------:R-:W-:Y:S01]  /*3830*/  MOV R12, 0x1 ;  /* 0x00000001000c7802 */ /* 0x000fe20000000f00 */
[----:B------:R-:W-:Y:S02]  /*3840*/  IMAD.U32 R7, RZ, RZ, UR7 ;  /* 0x00000007ff077e24 */ /* 0x000fe4000f8e00ff */
[----:B------:R-:W-:-:S02]  /*3850*/  IMAD.U32 R10, RZ, RZ, UR4 ;  /* 0x00000004ff0a7e24 */ /* 0x000fc4000f8e00ff */
[----:B------:R-:W-:Y:S02]  /*3860*/  IMAD.U32 R11, RZ, RZ, UR5 ;  /* 0x00000005ff0b7e24 */ /* 0x000fe4000f8e00ff */
[----:B------:R-:W-:Y:S02]  /*3870*/  IMAD.MOV.U32 R8, RZ, RZ, 0x70 ;  /* 0x00000070ff087424 */ /* 0x000fe400078e00ff */
[----:B--2---:R-:W-:-:S07]  /*3880*/  IMAD.MOV.U32 R13, RZ, RZ, RZ ;  /* 0x000000ffff0d7224 */ /* 0x004fce00078e00ff */
[----:B------:R-:W-:-:S07]  /*3890*/  LEPC R20, `(.L_x_41) ;  /* 0x000000001014794e */ /* 0x000fce0000000000 */
[----:B-1-3-5:R-:W-:Y:S05]  /*38a0*/  CALL.ABS.NOINC R14 ;  /* 0x000000000e007343 */ /* 0x02afea0003c00000 */
.L_x_41:
[----:B------:R-:W3:Y:S02]  /*38b0*/  LDC.64 R8, c[0x0][0x590] ;  /* 0x00016400ff087b82 */ /* 0x000ee40000000a00 */
[----:B---3--:R-:W-:-:S04]  /*38c0*/  ISETP.NE.U32.AND P0, PT, R8, RZ, PT ;  /* 0x000000ff0800720c */ /* 0x008fc80003f05070 */
[----:B------:R-:W-:-:S13]  /*38d0*/  ISETP.NE.AND.EX P0, PT, R9, RZ, PT, P0 ;  /* 0x000000ff0900720c */ /* 0x000fda0003f05300 */
[----:B------:R-:W-:Y:S05]  /*38e0*/  @!P0 BRA `(.L_x_42) ;  /* 0x0000000000348947 */ /* 0x000fea0003800000 */
[----:B------:R-:W-:Y:S02]  /*38f0*/  ULDC.64 UR4, c[0x0][0x588] ;  /* 0x0001620000047ab9 */ /* 0x000fe40000000a00 */
[----:B------:R-:W-:-:S04]  /*3900*/  ISETP.NE.U32.AND P1, PT, RZ, UR4, PT ;  /* 0x00000004ff007c0c */ /* 0x000fc8000bf25070 */
[----:B------:R-:W-:-:S13]  /*3910*/  ISETP.NE.AND.EX P1, PT, RZ, UR5, PT, P1 ;  /* 0x00000005ff007c0c */ /* 0x000fda000bf25310 */
[----:B------:R-:W-:Y:S05]  /*3920*/  @!P1 BRA `(.L_x_43) ;  /* 0x0000000000189947 */ /* 0x000fea0003800000 */
[----:B------:R-:W3:Y:S01]  /*3930*/  LDC.64 R4, c[0x0][0x588] ;  /* 0x00016200ff047b82 */ /* 0x000ee20000000a00 */
[----:B------:R-:W-:-:S04]  /*3940*/  IMAD R3, R8, UR47, RZ ;  /* 0x0000002f08037c24 */ /* 0x000fc8000f8e02ff */
[----:B---3--:R-:W-:-:S05]  /*3950*/  IMAD.WIDE R4, R3, 0x4, R4 ;  /* 0x0000000403047825 */ /* 0x008fca00078e0204 */
[----:B-----5:R3:W5:Y:S01]  /*3960*/  LDG.E R90, desc[UR42][R4.64] ;  /* 0x0000002a045a7981 */ /* 0x020762000c1e1900 */
[----:B------:R-:W-:Y:S01]  /*3970*/  IMAD.MOV.U32 R88, RZ, RZ, 0x1 ;  /* 0x00000001ff587424 */ /* 0x000fe200078e00ff */
[----:B------:R-:W-:Y:S06]  /*3980*/  BRA `(.L_x_42) ;  /* 0x00000000000c7947 */ /* 0x000fec0003800000 */
.L_x_43:
[----:B------:R-:W-:Y:S01]  /*3990*/  ULDC UR4, c[0x0][0x580] ;  /* 0x0001600000047ab9 */ /* 0x000fe20000000800 */
[----:B------:R-:W-:Y:S02]  /*39a0*/  IMAD.MOV.U32 R88, RZ, RZ, 0x1 ;  /* 0x00000001ff587424 */ /* 0x000fe400078e00ff */
[----:B-----5:R-:W-:-:S07]  /*39b0*/  IMAD.U32 R90, RZ, RZ, UR4 ;  /* 0x00000004ff5a7e24 */ /* 0x020fce000f8e00ff */
.L_x_42:
[----:B------:R-:W4:Y:S02]  /*39c0*/  LDC.64 R6, c[0x0][0x5b0] ;  /* 0x00016c00ff067b82 */ /* 0x000f240000000a00 */
[----:B----4-:R-:W-:-:S04]  /*39d0*/  ISETP.NE.U32.AND P1, PT, R6, RZ, PT ;  /* 0x000000ff0600720c */ /* 0x010fc80003f25070 */
[----:B------:R-:W-:-:S13]  /*39e0*/  ISETP.NE.AND.EX P1, PT, R7, RZ, PT, P1 ;  /* 0x000000ff0700720c */ /* 0x000fda0003f25310 */
[----:B------:R-:W-:Y:S05]  /*39f0*/  @!P1 BRA `(.L_x_44) ;  /* 0x00000000002c9947 */ /* 0x000fea0003800000 */
[----:B------:R-:W-:Y:S02]  /*3a00*/  ULDC.64 UR4, c[0x0][0x5a8] ;  /* 0x00016a0000047ab9 */ /* 0x000fe40000000a00 */
[----:B------:R-:W-:-:S04]  /*3a10*/  ISETP.NE.U32.AND P1, PT, RZ, UR4, PT ;  /* 0x00000004ff007c0c */ /* 0x000fc8000bf25070 */
[----:B------:R-:W-:-:S13]  /*3a20*/  ISETP.NE.AND.EX P1, PT, RZ, UR5, PT, P1 ;  /* 0x00000005ff007c0c */ /* 0x000fda000bf25310 */
[----:B------:R-:W-:Y:S05]  /*3a30*/  @!P1 BRA `(.L_x_45) ;  /* 0x0000000000149947 */ /* 0x000fea0003800000 */
[----:B---3--:R-:W3:Y:S01]  /*3a40*/  LDC.64 R4, c[0x0][0x5a8] ;  /* 0x00016a00ff047b82 */ /* 0x008ee20000000a00 */
[----:B------:R-:W-:-:S04]  /*3a50*/  IMAD R3, R6, UR47, RZ ;  /* 0x0000002f06037c24 */ /* 0x000fc8000f8e02ff */
[----:B---3--:R-:W-:-:S05]  /*3a60*/  IMAD.WIDE R4, R3, 0x4, R4 ;  /* 0x0000000403047825 */ /* 0x008fca00078e0204 */
[----:B-1---5:R4:W5:Y:S01]  /*3a70*/  LDG.E R91, desc[UR42][R4.64] ;  /* 0x0000002a045b7981 */ /* 0x022962000c1e1900 */
[----:B------:R-:W-:Y:S05]  /*3a80*/  BRA `(.L_x_44) ;  /* 0x0000000000087947 */ /* 0x000fea0003800000 */
.L_x_45:
[----:B------:R-:W-:Y:S02]  /*3a90*/  ULDC UR4, c[0x0][0x5a0] ;  /* 0x0001680000047ab9 */ /* 0x000fe40000000800 */
[----:B-1---5:R-:W-:-:S07]  /*3aa0*/  IMAD.U32 R91, RZ, RZ, UR4 ;  /* 0x00000004ff5b7e24 */ /* 0x022fce000f8e00ff */
.L_x_44:
[----:B------:R-:W-:Y:S01]  /*3ab0*/  ULDC.64 UR4, c[0x0][0x588] ;  /* 0x0001620000047ab9 */ /* 0x000fe20000000a00 */
[----:B------:R-:W-:Y:S01]  /*3ac0*/  ISETP.NE.U32.AND P1, PT, R8, RZ, PT ;  /* 0x000000ff0800720c */ /* 0x000fe20003f25070 */
[----:B------:R-:W-:Y:S02]  /*3ad0*/  UISETP.NE.U32.AND UP0, UPT, UR4, URZ, UPT ;  /* 0x0000003f0400728c */ /* 0x000fe4000bf05070 */
[----:B------:R-:W-:Y:S01]  /*3ae0*/  ISETP.NE.U32.AND P2, PT, RZ, UR4, PT ;  /* 0x00000004ff007c0c */ /* 0x000fe2000bf45070 */
[----:B------:R-:W-:Y:S01]  /*3af0*/  IMAD.MOV.U32 R3, RZ, RZ, 0x1 ;  /* 0x00000001ff037424 */ /* 0x000fe200078e00ff */
[----:B------:R-:W-:Y:S01]  /*3b00*/  ISETP.NE.AND.EX P4, PT, R9, RZ, PT, P1 ;  /* 0x000000ff0900720c */ /* 0x000fe20003f85310 */
[----:B------:R-:W-:Y:S02]  /*3b10*/  UISETP.NE.AND.EX UP0, UPT, UR5, URZ, UPT, UP0 ;  /* 0x0000003f0500728c */ /* 0x000fe4000bf05300 */
[----:B------:R-:W-:Y:S02]  /*3b20*/  ISETP.NE.AND.EX P2, PT, RZ, UR5, PT, P2 ;  /* 0x00000005ff007c0c */ /* 0x000fe4000bf45320 */
[----:B--2---:R-:W-:-:S02]  /*3b30*/  MOV R0, 0x1 ;  /* 0x0000000100007802 */ /* 0x004fc40000000f00 */
[----:B------:R-:W-:-:S04]  /*3b40*/  PLOP3.LUT P3, PT, PT, PT, UP0, 0x80, 0x0 ;  /* 0x000000000000781c */ /* 0x000fc80003f6f008 */
[----:B------:R-:W-:-:S05]  /*3b50*/  PLOP3.LUT P1, PT, P3, PT, PT, 0x8, 0x0 ;  /* 0x000000000000781c */ /* 0x000fca0001f2e170 */
[----:B------:R-:W-:Y:S08]  /*3b60*/  @P2 BRA P4, `(.L_x_46) ;  /* 0x0000000000282947 */ /* 0x000ff00002000000 */
[----:B------:R-:W-:Y:S04]  /*3b70*/  BSSY B0, `(.L_x_47) ;  /* 0x0000008000007945 */ /* 0x000fe80003800000 */
[----:B------:R-:W-:Y:S05]  /*3b80*/  @!P0 BRA `(.L_x_48) ;  /* 0x0000000000148947 */ /* 0x000fea0003800000 */
[----:B------:R-:W-:Y:S02]  /*3b90*/  LOP3.LUT P3, RZ, R88, 0xff, RZ, 0xc0, !PT ;  /* 0x000000ff58ff7812 */ /* 0x000fe4000786c0ff */
[----:B------:R-:W-:-:S11]  /*3ba0*/  PLOP3.LUT P2, PT, P1, PT, PT, 0x80, 0x0 ;  /* 0x000000000000781c */ /* 0x000fd60000f4f070 */
[----:B------:R-:W-:Y:S05]  /*3bb0*/  @!P3 BRA `(.L_x_49) ;  /* 0x00000000000cb947 */ /* 0x000fea0003800000 */
[----:B-----5:R-:W-:Y:S01]  /*3bc0*/  FSETP.EQ.AND P2, PT, R90, RZ, PT ;  /* 0x000000ff5a00720b */ /* 0x020fe20003f42000 */
[----:B------:R-:W-:-:S12]  /*3bd0*/  BRA `(.L_x_49) ;  /* 0x0000000000047947 */ /* 0x000fd80003800000 */
.L_x_48:
[----:B-----5:R-:W-:-:S13]  /*3be0*/  FSETP.EQ.AND P2, PT, R90, RZ, PT ;  /* 0x000000ff5a00720b */ /* 0x020fda0003f42000 */
.L_x_49:
[----:B------:R-:W-:Y:S05]  /*3bf0*/  BSYNC B0 ;  /* 0x0000000000007941 */ /* 0x000fea0003800000 */
.L_x_47:
[----:B------:R-:W-:-:S07]  /*3c00*/  SEL R3, RZ, 0x1, P2 ;  /* 0x00000001ff037807 */ /* 0x000fce0001000000 */
.L_x_46:
[----:B------:R-:W-:Y:S04]  /*3c10*/  BSSY B0, `(.L_x_50) ;  /* 0x0000007000007945 */ /* 0x000fe80003800000 */
[----:B------:R-:W-:Y:S05]  /*3c20*/  @!P0 BRA `(.L_x_51) ;  /* 0x0000000000108947 */ /* 0x000fea0003800000 */
[----:B------:R-:W-:-:S13]  /*3c30*/  LOP3.LUT P0, RZ, R88, 0xff, RZ, 0xc0, !PT ;  /* 0x000000ff58ff7812 */ /* 0x000fda000780c0ff */
[----:B------:R-:W-:Y:S05]  /*3c40*/  @!P0 BRA `(.L_x_52) ;  /* 0x00000000000c8947 */ /* 0x000fea0003800000 */
[----:B-----5:R-:W-:Y:S01]  /*3c50*/  FSETP.EQ.AND P1, PT, R90, RZ, PT ;  /* 0x000000ff5a00720b */ /* 0x020fe20003f22000 */
[----:B------:R-:W-:-:S12]  /*3c60*/  BRA `(.L_x_52) ;  /* 0x0000000000047947 */ /* 0x000fd80003800000 */
.L_x_51:
[----:B-----5:R-:W-:-:S13]  /*3c70*/  FSETP.EQ.AND P1, PT, R90, RZ, PT ;  /* 0x000000ff5a00720b */ /* 0x020fda0003f22000 */
.L_x_52:
[----:B------:R-:W-:Y:S05]  /*3c80*/  BSYNC B0 ;  /* 0x0000000000007941 */ /* 0x000fea0003800000 */
.L_x_50:
[----:B------:R-:W-:Y:S01]  /*3c90*/  PRMT R3, R3, 0x9910, RZ ;  /* 0x0000991003037816 */ /* 0x000fe200000000ff */
[----:B------:R-:W-:Y:S01]  /*3ca0*/  BSSY B0, `(.L_x_53) ;  /* 0x0000043000007945 */ /* 0x000fe20003800000 */
[----:B------:R-:W-:Y:S01]  /*3cb0*/  IMAD.MOV.U32 R6, RZ, RZ, RZ ;  /* 0x000000ffff067224 */ /* 0x000fe200078e00ff */
[----:B---34-:R-:W-:Y:S02]  /*3cc0*/  CS2R R4, SRZ ;  /* 0x0000000000047805 */ /* 0x018fe4000001ff00 */
[----:B------:R-:W-:Y:S01]  /*3cd0*/  ISETP.NE.AND P0, PT, R3, RZ, PT ;  /* 0x000000ff0300720c */ /* 0x000fe20003f05270 */
[----:B------:R-:W-:-:S12]  /*3ce0*/  IMAD.MOV.U32 R3, RZ, RZ, RZ ;  /* 0x000000ffff037224 */ /* 0x000fd800078e00ff */
[----:B------:R-:W-:Y:S05]  /*3cf0*/  @!P0 BRA `(.L_x_54) ;  /* 0x0000000000f48947 */ /* 0x000fea0003800000 */
[----:B------:R-:W-:-:S13]  /*3d00*/  ISETP.NE.AND P3, PT, R89, 0x3, PT ;  /* 0x000000035900780c */ /* 0x000fda0003f65270 */
[----:B------:R-:W-:Y:S05]  /*3d10*/  @!P3 BRA `(.L_x_55) ;  /* 0x000000000004b947 */ /* 0x000fea0003800000 */
[----:B------:R-:W-:Y:S01]  /*3d20*/  BPT.TRAP 0x1 ;  /* 0x000000040000795c */ /* 0x000fe20000300000 */
.L_x_55:
[----:B------:R-:W-:Y:S01]  /*3d30*/  LEA R14, R93, UR51, 0x3 ;  /* 0x000000335d0e7c11 */ /* 0x000fe2000f8e18ff */
[----:B------:R-:W-:Y:S01]  /*3d40*/  BSSY B1, `(.L_x_56) ;  /* 0x0000006000017945 */ /* 0x000fe20003800000 */
[----:B------:R-:W-:Y:S01]  /*3d50*/  SHF.L.U32 R3, R92, 0x1f, RZ ;  /* 0x0000001f5c037819 */ /* 0x000fe200000006ff */
[----:B------:R-:W-:Y:S02]  /*3d60*/  IMAD.MOV.U32 R6, RZ, RZ, RZ ;  /* 0x000000ffff067224 */ /* 0x000fe400078e00ff */
[----:B------:R-:W-:Y:S01]  /*3d70*/  IMAD.MOV.U32 R5, RZ, RZ, RZ ;  /* 0x000000ffff057224 */ /* 0x000fe200078e00ff */
[----:B------:R-:W2:Y:S02]  /*3d80*/  SYNCS.PHASECHK.TRANS64.TRYWAIT P2, [R14+URZ+0xa0], R3 ;  /* 0x0000a0030e0075a7 */ /* 0x000ea4000804017f */
[----:B--2---:R-:W-:Y:S05]  /*3d90*/  @!P2 BRA `(.L_x_57) ;  /* 0x0000005400c0a947 */ /* 0x004fea0003800000 */
.L_x_178:
[----:B------:R-:W-:Y:S05]  /*3da0*/  BSYNC B1 ;  /* 0x0000000000017941 */ /* 0x000fea0003800000 */
.L_x_56:
[----:B------:R-:W-:Y:S01]  /*3db0*/  BSSY B1, `(.L_x_58) ;  /* 0x0000020000017945 */ /* 0x000fe20003800000 */
[----:B------:R-:W-:Y:S02]  /*3dc0*/  IMAD.MOV.U32 R4, RZ, RZ, RZ ;  /* 0x000000ffff047224 */ /* 0x000fe400078e00ff */
[----:B--2---:R-:W-:Y:S01]  /*3dd0*/  IMAD.MOV.U32 R3, RZ, RZ, RZ ;  /* 0x000000ffff037224 */ /* 0x004fe200078e00ff */
[----:B------:R-:W-:Y:S06]  /*3de0*/  @P1 BRA `(.L_x_59) ;  /* 0x0000000000701947 */ /* 0x000fec0003800000 */
[C---:B------:R-:W-:Y:S01]  /*3df0*/  SHF.L.U32 R3, R18.reuse, 0x4, RZ ;  /* 0x0000000412037819 */ /* 0x040fe200000006ff */
[C---:B------:R-:W-:Y:S02]  /*3e00*/  IMAD.SHL.U32 R4, R18.reuse, 0x2, RZ ;  /* 0x0000000212047824 */ /* 0x040fe400078e00ff */
[----:B------:R-:W-:Y:S01]  /*3e10*/  IMAD.SHL.U32 R6, R18, 0x8, RZ ;  /* 0x0000000812067824 */ /* 0x000fe200078e00ff */
[----:B------:R-:W-:-:S04]  /*3e20*/  LOP3.LUT R3, R3, 0xe00, RZ, 0xc0, !PT ;  /* 0x00000e0003037812 */ /* 0x000fc800078ec0ff */
[----:B------:R-:W-:Y:S02]  /*3e30*/  LOP3.LUT R5, R6, 0x80, RZ, 0xc0, !PT ;  /* 0x0000008006057812 */ /* 0x000fe400078ec0ff */
[----:B------:R-:W-:Y:S02]  /*3e40*/  LOP3.LUT R3, R3, 0x6, R4, 0xf8, !PT ;  /* 0x0000000603037812 */ /* 0x000fe400078ef804 */
[----:B------:R-:W-:Y:S02]  /*3e50*/  LOP3.LUT R4, R5, 0x10, R18, 0xf8, !PT ;  /* 0x0000001005047812 */ /* 0x000fe400078ef812 */
[----:B------:R-:W-:Y:S02]  /*3e60*/  LOP3.LUT R3, R3, 0x60, R6, 0xf8, !PT ;  /* 0x0000006003037812 */ /* 0x000fe400078ef806 */
[----:B------:R-:W-:Y:S02]  /*3e70*/  SHF.R.U32.HI R5, RZ, 0x4, R18 ;  /* 0x00000004ff057819 */ /* 0x000fe40000011612 */
[----:B------:R-:W-:-:S02]  /*3e80*/  LOP3.LUT R4, R3, R4, RZ, 0xfc, !PT ;  /* 0x0000000403047212 */ /* 0x000fc400078efcff */
[----:B------:R-:W-:-:S03]  /*3e90*/  LOP3.LUT P2, RZ, R5, 0x1, RZ, 0xc0, !PT ;  /* 0x0000000105ff7812 */ /* 0x000fc6000784c0ff */
[----:B------:R-:W-:-:S04]  /*3ea0*/  IMAD R4, R93, 0x1000, R4 ;  /* 0x000010005d047824 */ /* 0x000fc800078e0204 */
[----:B------:R-:W-:Y:S01]  /*3eb0*/  VIADD R3, R4, UR51 ;  /* 0x0000003304037c36 */ /* 0x000fe20008000000 */
[----:B------:R-:W-:Y:S03]  /*3ec0*/  LDS.U16 R6, [R4+UR51+0x100] ;  /* 0x0001003304067984 */ /* 0x000fe60008000400 */
[C---:B------:R-:W-:Y:S01]  /*3ed0*/  VIADD R5, R3.reuse, 0x100 ;  /* 0x0000010003057836 */ /* 0x040fe20000000000 */
[----:B------:R-:W-:Y:S01]  /*3ee0*/  IADD3 R7, R3, 0x110, RZ ;  /* 0x0000011003077810 */ /* 0x000fe20007ffe0ff */
[----:B------:R-:W-:Y:S02]  /*3ef0*/  LDS.U16 R8, [R4+UR51+0x108] ;  /* 0x0001083304087984 */ /* 0x000fe40008000400 */
[----:B------:R-:W-:Y:S02]  /*3f00*/  @P2 VIADD R7, R5, 0xfffffff0 ;  /* 0xfffffff005072836 */ /* 0x000fe40000000000 */
[----:B------:R-:W2:Y:S04]  /*3f10*/  LDS.U16 R3, [R4+UR51+0x200] ;  /* 0x0002003304037984 */ /* 0x000ea80008000400 */
[----:B------:R-:W3:Y:S04]  /*3f20*/  LDS.U16 R5, [R4+UR51+0x208] ;  /* 0x0002083304057984 */ /* 0x000ee80008000400 */
[----:B------:R-:W-:Y:S04]  /*3f30*/  LDS.U16 R9, [R7+0x100] ;  /* 0x0001000007097984 */ /* 0x000fe80000000400 */
[----:B------:R-:W4:Y:S04]  /*3f40*/  LDS.U16 R10, [R7] ;  /* 0x00000000070a7984 */ /* 0x000f280000000400 */
[----:B------:R-:W-:Y:S04]  /*3f50*/  LDS.U16 R11, [R7+0x108] ;  /* 0x00010800070b7984 */ /* 0x000fe80000000400 */
[----:B------:R-:W1:Y:S01]  /*3f60*/  LDS.U16 R12, [R7+0x8] ;  /* 0x00000800070c7984 */ /* 0x000e620000000400 */
[----:B--2---:R-:W-:-:S02]  /*3f70*/  PRMT R3, R6, 0x5410, R3 ;  /* 0x0000541006037816 */ /* 0x004fc40000000003 */
[----:B---3--:R-:W-:Y:S02]  /*3f80*/  PRMT R4, R8, 0x5410, R5 ;  /* 0x0000541008047816 */ /* 0x008fe40000000005 */
[----:B----4-:R-:W-:Y:S02]  /*3f90*/  PRMT R5, R10, 0x5410, R9 ;  /* 0x000054100a057816 */ /* 0x010fe40000000009 */
[----:B-1----:R-:W-:-:S07]  /*3fa0*/  PRMT R6, R12, 0x5410, R11 ;  /* 0x000054100c067816 */ /* 0x002fce000000000b */
.L_x_59:
[----:B------:R-:W-:Y:S05]  /*3fb0*/  BSYNC B1 ;  /* 0x0000000000017941 */ /* 0x000fea0003800000 */
.L_x_58:
[----:B------:R-:W-:Y:S01]  /*3fc0*/  @!PT LDS RZ, [RZ] ;  /* 0x00000000fffff984 */ /* 0x000fe20000000800 */
[----:B------:R-:W-:Y:S01]  /*3fd0*/  @!PT LDS RZ, [RZ] ;  /* 0x00000000fffff984 */ /* 0x000fe20000000800 */
[----:B------:R-:W-:Y:S01]  /*3fe0*/  @!PT LDS RZ, [RZ] ;  /* 0x00000000fffff984 */ /* 0x000fe20000000800 */
[----:B------:R-:W-:Y:S01]  /*3ff0*/  @!PT LDS RZ, [RZ] ;  /* 0x00000000fffff984 */ /* 0x000fe20000000800 */
[----:B------:R2:W-:Y:S06]  /*4000*/  MEMBAR.ALL.CTA ;  /* 0x0000000000007992 */ /* 0x0005ec0000008000 */
[----:B--2---:R-:W2:Y:S01]  /*4010*/  FENCE.VIEW.ASYNC.S ;  /* 0x00000000000073c6 */ /* 0x004ea20000000000 */
[----:B------:R-:W-:Y:S05]  /*4020*/  @!P3 BRA `(.L_x_60) ;  /* 0x000000000004b947 */ /* 0x000fea0003800000 */
[----:B------:R-:W-:Y:S01]  /*4030*/  BPT.TRAP 0x1 ;  /* 0x000000040000795c */ /* 0x000fe20000300000 */
.L_x_60:
[----:B------:R-:W3:Y:S01]  /*4040*/  S2R R8, SR_CgaCtaId ;  /* 0x0000000000087919 */ /* 0x000ee20000008800 */
[----:B------:R-:W-:Y:S02]  /*4050*/  VIADD R7, R14, 0xc0 ;  /* 0x000000c00e077836 */ /* 0x000fe40000000000 */
[----:B------:R-:W-:-:S05]  /*4060*/  VIADD R93, R93, 0x1 ;  /* 0x000000015d5d7836 */ /* 0x000fca0000000000 */
[----:B------:R-:W-:-:S04]  /*4070*/  ISETP.NE.AND P2, PT, R93, 0x4, PT ;  /* 0x000000045d00780c */ /* 0x000fc80003f45270 */
[----:B------:R-:W-:Y:S02]  /*4080*/  SEL R93, R93, RZ, P2 ;  /* 0x000000ff5d5d7207 */ /* 0x000fe40001000000 */
[----:B---3--:R-:W-:-:S04]  /*4090*/  PRMT R7, R8, 0x654, R7 ;  /* 0x0000065408077816 */ /* 0x008fc80000000007 */
[----:B--2---:R2:W-:Y:S02]  /*40a0*/  SYNCS.ARRIVE.TRANS64.RED.A1T0 RZ, [R7+URZ], RZ ;  /* 0x000000ff07ff79a7 */ /* 0x0045e4000810043f */
[----:B--2---:R-:W-:-:S04]  /*40b0*/  SEL R7, RZ, 0x1, P2 ;  /* 0x00000001ff077807 */ /* 0x004fc80001000000 */
[----:B------:R-:W-:-:S07]  /*40c0*/  LOP3.LUT R92, R92, R7, RZ, 0x3c, !PT ;  /* 0x000000075c5c7212 */ /* 0x000fce00078e3cff */
.L_x_54:
[----:B------:R-:W-:Y:S05]  /*40d0*/  BSYNC B0 ;  /* 0x0000000000007941 */ /* 0x000fea0003800000 */
.L_x_53:
[----:B------:R-:W-:Y:S01]  /*40e0*/  F2FP.F16.E4M3.UNPACK_B R7, R3 ;  /* 0x00000003ff07723e */ /* 0x000fe200020006ff */
[C---:B-----5:R-:W-:Y:S01]  /*40f0*/  FMUL R157, R91.reuse, R157 ;  /* 0x0000009d5b9d7220 */ /* 0x060fe20000400000 */
[----:B------:R-:W-:Y:S01]  /*4100*/  F2FP.F16.E4M3.UNPACK_B R8, R3.H1 ;  /* 0x00000003ff08723e */ /* 0x000fe200030006ff */
[C---:B------:R-:W-:Y:S01]  /*4110*/  FMUL R13, R91.reuse, R156 ;  /* 0x0000009c5b0d7220 */ /* 0x040fe20000400000 */
[----:B------:R-:W-:Y:S01]  /*4120*/  SHF.R.U32.HI R10, RZ, 0x4, R18 ;  /* 0x00000004ff0a7819 */ /* 0x000fe20000011612 */
[--C-:B------:R-:W-:Y:S02]  /*4130*/  HADD2.F32 R9, -RZ, R7.reuse.H0_H0 ;  /* 0x20000007ff097230 */ /* 0x100fe40000004100 */
[----:B------:R-:W-:Y:S01]  /*4140*/  FMUL R154, R91, R154 ;  /* 0x0000009a5b9a7220 */ /* 0x000fe20000400000 */
[----:B------:R-:W-:Y:S01]  /*4150*/  HADD2.F32 R7, -RZ, R7.H1_H1 ;  /* 0x30000007ff077230 */ /* 0x000fe20000004100 */
[----:B------:R-:W-:Y:S01]  /*4160*/  LOP3.LUT P3, RZ, R10, 0x1, RZ, 0xc0, !PT ;  /* 0x000000010aff7812 */ /* 0x000fe2000786c0ff */
[----:B------:R-:W-:-:S02]  /*4170*/  HADD2.F32 R11, -RZ, R8.H1_H1 ;  /* 0x30000008ff0b7230 */ /* 0x000fc40000004100 */
[C---:B------:R-:W-:Y:S01]  /*4180*/  FFMA R157, R90.reuse, R9, R157 ;  /* 0x000000095a9d7223 */ /* 0x040fe2000000009d */
[----:B------:R-:W-:Y:S02]  /*4190*/  HADD2.F32 R9, -RZ, R8.H0_H0 ;  /* 0x20000008ff097230 */ /* 0x000fe40000004100 */
[C---:B------:R-:W-:Y:S01]  /*41a0*/  FMUL R10, R91.reuse, R155 ;  /* 0x0000009b5b0a7220 */ /* 0x040fe20000400000 */
[-C--:B------:R-:W-:Y:S01]  /*41b0*/  F2FP.F16.E4M3.UNPACK_B R8, R4.reuse ;  /* 0x00000004ff08723e */ /* 0x080fe200020006ff */
[C---:B------:R-:W-:Y:S01]  /*41c0*/  FFMA R12, R90.reuse, R7, R13 ;  /* 0x000000075a0c7223 */ /* 0x040fe2000000000d */
[----:B------:R-:W-:Y:S01]  /*41d0*/  F2FP.F16.E4M3.UNPACK_B R7, R4.H1 ;  /* 0x00000004ff07723e */ /* 0x000fe200030006ff */
[C---:B------:R-:W-:Y:S01]  /*41e0*/  FFMA R14, R90.reuse, R9, R10 ;  /* 0x000000095a0e7223 */ /* 0x040fe2000000000a */
[----:B------:R-:W-:Y:S01]  /*41f0*/  FFMA R15, R90, R11, R154 ;  /* 0x0000000b5a0f7223 */ /* 0x000fe2000000009a */
[--C-:B------:R-:W-:Y:S02]  /*4200*/  HADD2.F32 R9, -RZ, R8.reuse.H0_H0 ;  /* 0x20000008ff097230 */ /* 0x100fe40000004100 */
[----:B------:R-:W-:Y:S01]  /*4210*/  FMUL R153, R91, R153 ;  /* 0x000000995b997220 */ /* 0x000fe20000400000 */
[----:B------:R-:W-:-:S02]  /*4220*/  HADD2.F32 R11, -RZ, R8.H1_H1 ;  /* 0x30000008ff0b7230 */ /* 0x000fc40000004100 */
[C---:B------:R-:W-:Y:S01]  /*4230*/  FMUL R152, R91.reuse, R152 ;  /* 0x000000985b987220 */ /* 0x040fe20000400000 */
[--C-:B------:R-:W-:Y:S01]  /*4240*/  HADD2.F32 R13, -RZ, R7.reuse.H0_H0 ;  /* 0x20000007ff0d7230 */ /* 0x100fe20000004100 */
[----:B------:R-:W-:Y:S01]  /*4250*/  F2FP.F16.E4M3.UNPACK_B R8, R5 ;  /* 0x00000005ff08723e */ /* 0x000fe200020006ff */
[C---:B------:R-:W-:Y:S01]  /*4260*/  FMUL R10, R91.reuse, R151 ;  /* 0x000000975b0a7220 */ /* 0x040fe20000400000 */
[C---:B------:R-:W-:Y:S01]  /*4270*/  FFMA R153, R90.reuse, R9, R153 ;  /* 0x000000095a997223 */ /* 0x040fe20000000099 */
[C---:B------:R-:W-:Y:S01]  /*4280*/  FFMA R152, R90.reuse, R11, R152 ;  /* 0x0000000b5a987223 */ /* 0x040fe20000000098 */
[----:B------:R-:W-:Y:S02]  /*4290*/  HADD2.F32 R7, -RZ, R7.H1_H1 ;  /* 0x30000007ff077230 */ /* 0x000fe40000004100 */
[C---:B------:R-:W-:Y:S01]  /*42a0*/  FFMA R20, R90.reuse, R13, R10 ;  /* 0x0000000d5a147223 */ /* 0x040fe2000000000a */
[--C-:B------:R-:W-:Y:S02]  /*42b0*/  HADD2.F32 R9, -RZ, R8.reuse.H0_H0 ;  /* 0x20000008ff097230 */ /* 0x100fe40000004100 */
[C---:B------:R-:W-:Y:S01]  /*42c0*/  FMUL R13, R91.reuse, R150 ;  /* 0x000000965b0d7220 */ /* 0x040fe20000400000 */
[----:B------:R-:W-:Y:S01]  /*42d0*/  HADD2.F32 R11, -RZ, R8.H1_H1 ;  /* 0x30000008ff0b7230 */ /* 0x000fe20000004100 */
[----:B------:R-:W-:Y:S01]  /*42e0*/  F2FP.F16.E4M3.UNPACK_B R8, R5.H1 ;  /* 0x00000005ff08723e */ /* 0x000fe200030006ff */
[C---:B------:R-:W-:Y:S01]  /*42f0*/  FMUL R24, R91.reuse, R143 ;  /* 0x0000008f5b187220 */ /* 0x040fe20000400000 */
[----:B------:R-:W-:Y:S01]  /*4300*/  FMUL R146, R91, R146 ;  /* 0x000000925b927220 */ /* 0x000fe20000400000 */
[----:B------:R-:W-:Y:S01]  /*4310*/  F2FP.F16.E4M3.UNPACK_B R10, R6 ;  /* 0x00000006ff0a723e */ /* 0x000fe200020006ff */
[----:B------:R-:W-:Y:S01]  /*4320*/  FFMA R21, R90, R7, R13 ;  /* 0x000000075a157223 */ /* 0x000fe2000000000d */
[----:B------:R-:W-:-:S02]  /*4330*/  HADD2.F32 R7, -RZ, R8.H0_H0 ;  /* 0x20000008ff077230 */ /* 0x000fc40000004100 */
[C---:B------:R-:W-:Y:S01]  /*4340*/  FMUL R149, R91.reuse, R149 ;  /* 0x000000955b957220 */ /* 0x040fe20000400000 */
[C---:B------:R-:W-:Y:S01]  /*4350*/  FFMA R24, R90.reuse, R9, R24 ;  /* 0x000000095a187223 */ /* 0x040fe20000000018 */
[C---:B------:R-:W-:Y:S01]  /*4360*/  FFMA R25, R90.reuse, R11, R146 ;  /* 0x0000000b5a197223 */ /* 0x040fe20000000092 */
[----:B------:R-:W-:Y:S02]  /*4370*/  HADD2.F32 R9, -RZ, R8.H1_H1 ;  /* 0x30000008ff097230 */ /* 0x000fe40000004100 */
[C---:B------:R-:W-:Y:S01]  /*4380*/  FMUL R144, R91.reuse, R144 ;  /* 0x000000905b907220 */ /* 0x040fe20000400000 */
[--C-:B------:R-:W-:Y:S01]  /*4390*/  HADD2.F32 R11, -RZ, R10.reuse.H0_H0 ;  /* 0x2000000aff0b7230 */ /* 0x100fe20000004100 */
[----:B------:R-:W-:Y:S01]  /*43a0*/  F2FP.F16.E4M3.UNPACK_B R8, R6.H1 ;  /* 0x00000006ff08723e */ /* 0x000fe200030006ff */
[----:B------:R-:W-:Y:S02]  /*43b0*/  HADD2.F32 R13, -RZ, R10.H1_H1 ;  /* 0x3000000aff0d7230 */ /* 0x000fe40000004100 */
[----:B------:R-:W-:Y:S01]  /*43c0*/  FMUL R10, R91, R145 ;  /* 0x000000915b0a7220 */ /* 0x000fe20000400000 */
[----:B------:R-:W-:Y:S01]  /*43d0*/  FFMA R149, R90, R7, R149 ;  /* 0x000000075a957223 */ /* 0x000fe20000000095 */
[----:B------:R-:W-:Y:S01]  /*43e0*/  LOP3.LUT R7, R18, 0xff, RZ, 0xc0, !PT ;  /* 0x000000ff12077812 */ /* 0x000fe200078ec0ff */
[C---:B------:R-:W-:Y:S01]  /*43f0*/  FFMA R144, R90.reuse, R9, R144 ;  /* 0x000000095a907223 */ /* 0x040fe20000000090 */
[----:B------:R-:W-:Y:S01]  /*4400*/  FFMA R10, R90, R11, R10 ;  /* 0x0000000b5a0a7223 */ /* 0x000fe2000000000a */
[--C-:B------:R-:W-:Y:S01]  /*4410*/  HADD2.F32 R9, -RZ, R8.reuse.H0_H0 ;  /* 0x20000008ff097230 */ /* 0x100fe20000004100 */
[----:B------:R-:W-:Y:S01]  /*4420*/  IADD3 R7, R7, 0x1f, RZ ;  /* 0x0000001f07077810 */ /* 0x000fe20007ffe0ff */
[----:B------:R-:W-:-:S02]  /*4430*/  HADD2.F32 R11, -RZ, R8.H1_H1 ;  /* 0x30000008ff0b7230 */ /* 0x000fc40000004100 */
[----:B------:R-:W-:Y:S01]  /*4440*/  FMUL R142, R91, R142 ;  /* 0x0000008e5b8e7220 */ /* 0x000fe20000400000 */
[C---:B------:R-:W-:Y:S01]  /*4450*/  IMAD.SHL.U32 R8, R18.reuse, 0x10, RZ ;  /* 0x0000001012087824 */ /* 0x040fe200078e00ff */
[----:B------:R-:W-:Y:S01]  /*4460*/  ISETP.GT.U32.AND P2, PT, R7, 0x3e, PT ;  /* 0x0000003e0700780c */ /* 0x000fe20003f44070 */
[C---:B------:R-:W-:Y:S02]  /*4470*/  IMAD.SHL.U32 R27, R18.reuse, 0x2, RZ ;  /* 0x00000002121b7824 */ /* 0x040fe400078e00ff */
[C---:B------:R-:W-:Y:S01]  /*4480*/  FMUL R147, R91.reuse, R147 ;  /* 0x000000935b937220 */ /* 0x040fe20000400000 */
[----:B------:R-:W-:Y:S01]  /*4490*/  IMAD.SHL.U32 R7, R18, 0x8, RZ ;  /* 0x0000000812077824 */ /* 0x000fe200078e00ff */
[----:B------:R-:W-:Y:S01]  /*44a0*/  LOP3.LUT R8, R8, 0xe00, RZ, 0xc0, !PT ;  /* 0x00000e0008087812 */ /* 0x000fe200078ec0ff */
[----:B------:R-:W-:Y:S01]  /*44b0*/  FMUL R148, R91, R148 ;  /* 0x000000945b947220 */ /* 0x000fe20000400000 */
[C---:B------:R-:W-:Y:S01]  /*44c0*/  FFMA R142, R90.reuse, R11, R142 ;  /* 0x0000000b5a8e7223 */ /* 0x040fe2000000008e */
[----:B------:R-:W-:Y:S01]  /*44d0*/  FFMA R9, R90, R9, R147 ;  /* 0x000000095a097223 */ /* 0x000fe20000000093 */
[----:B------:R-:W-:Y:S01]  /*44e0*/  LOP3.LUT R8, R8, 0x6, R27, 0xf8, !PT ;  /* 0x0000000608087812 */ /* 0x000fe200078ef81b */
[----:B------:R-:W-:Y:S01]  /*44f0*/  FFMA R13, R90, R13, R148 ;  /* 0x0000000d5a0d7223 */ /* 0x000fe20000000094 */
[----:B------:R-:W-:-:S02]  /*4500*/  LOP3.LUT R11, R7, 0x80, RZ, 0xc0, !PT ;  /* 0x00000080070b7812 */ /* 0x000fc400078ec0ff */
[----:B------:R-:W-:Y:S01]  /*4510*/  LOP3.LUT R8, R8, 0x60, R7, 0xf8, !PT ;  /* 0x0000006008087812 */ /* 0x000fe200078ef807 */
[----:B------:R-:W-:Y:S01]  /*4520*/  IMAD.MOV.U32 R7, RZ, RZ, 0x10 ;  /* 0x00000010ff077424 */ /* 0x000fe200078e00ff */
[----:B------:R-:W-:Y:S02]  /*4530*/  LOP3.LUT R11, R11, 0x10, R18, 0xf8, !PT ;  /* 0x000000100b0b7812 */ /* 0x000fe400078ef812 */
[----:B------:R-:W-:Y:S02]  /*4540*/  F2FP.SATFINITE.E4M3.F32.PACK_AB_MERGE_C R157, R12, R157, RZ ;  /* 0x0000009d0c9d723e */ /* 0x000fe400048070ff */
[----:B------:R-:W-:Y:S02]  /*4550*/  F2FP.SATFINITE.E4M3.F32.PACK_AB_MERGE_C R142, R142, R9, RZ ;  /* 0x000000098e8e723e */ /* 0x000fe400048070ff */
[----:B------:R-:W-:Y:S02]  /*4560*/  F2FP.SATFINITE.E4M3.F32.PACK_AB_MERGE_C R15, R15, R14, RZ ;  /* 0x0000000e0f0f723e */ /* 0x000fe400048070ff */
[----:B------:R-:W-:-:S02]  /*4570*/  F2FP.SATFINITE.E4M3.F32.PACK_AB_MERGE_C R153, R152, R153, RZ ;  /* 0x000000999899723e */ /* 0x000fc400048070ff */
[----:B------:R-:W-:Y:S02]  /*4580*/  F2FP.SATFINITE.E4M3.F32.PACK_AB_MERGE_C R21, R21, R20, RZ ;  /* 0x000000141515723e */ /* 0x000fe400048070ff */
[----:B------:R-:W-:Y:S02]  /*4590*/  F2FP.SATFINITE.E4M3.F32.PACK_AB_MERGE_C R24, R25, R24, RZ ;  /* 0x000000181918723e */ /* 0x000fe400048070ff */
[----:B------:R-:W-:Y:S02]  /*45a0*/  F2FP.SATFINITE.E4M3.F32.PACK_AB_MERGE_C R144, R144, R149, RZ ;  /* 0x000000959090723e */ /* 0x000fe400048070ff */
[----:B------:R-:W-:Y:S02]  /*45b0*/  F2FP.SATFINITE.E4M3.F32.PACK_AB_MERGE_C R12, R13, R10, RZ ;  /* 0x0000000a0d0c723e */ /* 0x000fe400048070ff */
[----:B------:R-:W-:Y:S02]  /*45c0*/  LOP3.LUT R8, R8, R11, RZ, 0xfc, !PT ;  /* 0x0000000b08087212 */ /* 0x000fe400078efcff */
[----:B------:R-:W-:Y:S01]  /*45d0*/  SEL R9, R7, 0xfffffff0, !P3 ;  /* 0xfffffff007097807 */ /* 0x000fe20005800000 */
[----:B------:R-:W-:Y:S06]  /*45e0*/  @P2 BRA `(.L_x_61) ;  /* 0x0000000000042947 */ /* 0x000fec0003800000 */
[----:B------:R-:W-:-:S04]  /*45f0*/  DEPBAR.LE SB0, 0x1 ;  /* 0x000080400000791a */ /* 0x000fc80000000000 */
.L_x_61:
[----:B------:R-:W-:Y:S05]  /*4600*/  WARPSYNC.ALL ;  /* 0x0000000000007948 */ /* 0x000fea0003800000 */
[----:B------:R-:W-:Y:S01]  /*4610*/  BAR.SYNC.DEFER_BLOCKING 0x1, 0x100 ;  /* 0x0044000000007b1d */ /* 0x000fe20000010000 */
[----:B------:R-:W-:-:S04]  /*4620*/  VIADD R10, R8, UR51 ;  /* 0x00000033080a7c36 */ /* 0x000fc80008000000 */
[----:B------:R-:W-:Y:S01]  /*4630*/  IMAD.IADD R7, R10, 0x1, R9 ;  /* 0x000000010a077824 */ /* 0x000fe200078e0209 */
[----:B------:R-:W-:Y:S01]  /*4640*/  BSSY B0, `(.L_x_62) ;  /* 0x0000016000007945 */ /* 0x000fe20003800000 */
[----:B------:R2:W-:Y:S04]  /*4650*/  STS.U16 [R8+UR51+0x4100], R157 ;  /* 0x0041009d08007988 */ /* 0x0005e80008000433 */
[----:B------:R2:W-:Y:S04]  /*4660*/  STS.U16 [R8+UR51+0x4200], R15 ;  /* 0x0042000f08007988 */ /* 0x0005e80008000433 */
[----:B------:R2:W-:Y:S04]  /*4670*/  STS.U16 [R8+UR51+0x4108], R153 ;  /* 0x0041089908007988 */ /* 0x0005e80008000433 */
[----:B------:R2:W-:Y:S04]  /*4680*/  STS.U16 [R8+UR51+0x4208], R21 ;  /* 0x0042081508007988 */ /* 0x0005e80008000433 */
[----:B------:R2:W-:Y:S04]  /*4690*/  STS.U16 [R7+0x4100], R24 ;  /* 0x0041001807007388 */ /* 0x0005e80000000400 */
[----:B------:R2:W-:Y:S04]  /*46a0*/  STS.U16 [R7+0x4200], R144 ;  /* 0x0042009007007388 */ /* 0x0005e80000000400 */
[----:B------:R2:W-:Y:S04]  /*46b0*/  STS.U16 [R7+0x4108], R12 ;  /* 0x0041080c07007388 */ /* 0x0005e80000000400 */
[----:B------:R2:W-:Y:S01]  /*46c0*/  STS.U16 [R7+0x4208], R142 ;  /* 0x0042088e07007388 */ /* 0x0005e20000000400 */
[----:B------:R-:W-:Y:S01]  /*46d0*/  @!PT LDS RZ, [RZ] ;  /* 0x00000000fffff984 */ /* 0x000fe20000000800 */
[----:B------:R-:W-:Y:S01]  /*46e0*/  @!PT LDS RZ, [RZ] ;  /* 0x00000000fffff984 */ /* 0x000fe20000000800 */
[----:B------:R-:W-:Y:S01]  /*46f0*/  @!PT LDS RZ, [RZ] ;  /* 0x00000000fffff984 */ /* 0x000fe20000000800 */
[----:B------:R-:W-:Y:S01]  /*4700*/  @!PT LDS RZ, [RZ] ;  /* 0x00000000fffff984 */ /* 0x000fe20000000800 */
[----:B------:R3:W-:Y:S06]  /*4710*/  MEMBAR.ALL.CTA ;  /* 0x0000000000007992 */ /* 0x0007ec0000008000 */
[----:B---3--:R-:W3:Y:S02]  /*4720*/  FENCE.VIEW.ASYNC.S ;  /* 0x00000000000073c6 */ /* 0x008ee40000000000 */
[----:B---3--:R-:W-:Y:S06]  /*4730*/  BAR.SYNC.DEFER_BLOCKING 0x1, 0x100 ;  /* 0x0044000000007b1d */ /* 0x008fec0000010000 */
[----:B--2---:R-:W-:Y:S05]  /*4740*/  @P2 BRA `(.L_x_63) ;  /* 0x0000000000142947 */ /* 0x004fea0003800000 */
[----:B------:R-:W-:Y:S02]  /*4750*/  UIADD3 UR4, UP0, UR48, 0x4f0, URZ ;  /* 0x000004f030047890 */ /* 0x000fe4000ff1e03f */
[----:B------:R-:W-:Y:S02]  /*4760*/  UIADD3 UR44, UR51, 0x4100, URZ ;  /* 0x00004100332c7890 */ /* 0x000fe4000fffe03f */
[----:B------:R-:W-:-:S09]  /*4770*/  UIADD3.X UR5, URZ, UR49, URZ, UP0, !UPT ;  /* 0x000000313f057290 */ /* 0x000fd200087fe43f */
[----:B------:R2:W-:Y:S02]  /*4780*/  UTMASTG.3D [UR44], [UR4] ;  /* 0x0000002c040073b5 */ /* 0x0005e40008010000 */
[----:B--2---:R0:W-:Y:S02]  /*4790*/  UTMACMDFLUSH ;  /* 0x00000000000079b7 */ /* 0x0041e40000000000 */
.L_x_63:
[----:B------:R-:W-:Y:S05]  /*47a0*/  BSYNC B0 ;  /* 0x0000000000007941 */ /* 0x000fea0003800000 */
.L_x_62:
[----:B------:R-:W-:Y:S04]  /*47b0*/  BSSY B0, `(.L_x_64) ;  /* 0x000002e000007945 */ /* 0x000fe80003800000 */
[----:B------:R-:W-:Y:S05]  /*47c0*/  @!P0 BRA `(.L_x_65) ;  /* 0x0000000000b08947 */ /* 0x000fea0003800000 */
[----:B------:R-:W-:-:S13]  /*47d0*/  ISETP.NE.AND P4, PT, R89, 0x3, PT ;  /* 0x000000035900780c */ /* 0x000fda0003f85270 */
[----:B------:R-:W-:Y:S05]  /*47e0*/  @!P4 BRA `(.L_x_66) ;  /* 0x000000000004c947 */ /* 0x000fea0003800000 */
[----:B------:R-:W-:Y:S01]  /*47f0*/  BPT.TRAP 0x1 ;  /* 0x000000040000795c */ /* 0x000fe20000300000 */
.L_x_66:
[----:B------:R-:W-:Y:S01]  /*4800*/  LEA R15, R93, UR51, 0x3 ;  /* 0x000000335d0f7c11 */ /* 0x000fe2000f8e18ff */
[----:B------:R-:W-:Y:S01]  /*4810*/  BSSY B1, `(.L_x_67) ;  /* 0x0000004000017945 */ /* 0x000fe20003800000 */
[----:B------:R-:W-:-:S04]  /*4820*/  SHF.L.U32 R10, R92, 0x1f, RZ ;  /* 0x0000001f5c0a7819 */ /* 0x000fc800000006ff */
[----:B------:R-:W2:Y:S02]  /*4830*/  SYNCS.PHASECHK.TRANS64.TRYWAIT P3, [R15+URZ+0xa0], R10 ;  /* 0x0000a00a0f0075a7 */ /* 0x000ea4000806017f */
[----:B--2---:R-:W-:Y:S05]  /*4840*/  @!P3 BRA `(.L_x_68) ;  /* 0x0000004c0028b947 */ /* 0x004fea0003800000 */
.L_x_179:
[----:B------:R-:W-:Y:S05]  /*4850*/  BSYNC B1 ;  /* 0x0000000000017941 */ /* 0x000fea0003800000 */
.L_x_67:
[----:B------:R-:W-:Y:S04]  /*4860*/  BSSY B1, `(.L_x_69) ;  /* 0x0000011000017945 */ /* 0x000fe80003800000 */
[----:B------:R-:W-:Y:S05]  /*4870*/  @P1 BRA `(.L_x_70) ;  /* 0x00000000003c1947 */ /* 0x000fea0003800000 */
[----:B------:R-:W-:-:S05]  /*4880*/  IMAD R20, R93, 0x1000, R8 ;  /* 0x000010005d147824 */ /* 0x000fca00078e0208 */
[----:B------:R-:W-:Y:S01]  /*4890*/  IADD3 R14, R20, UR51, RZ ;  /* 0x00000033140e7c10 */ /* 0x000fe2000fffe0ff */
[----:B------:R-:W-:Y:S04]  /*48a0*/  LDS.U16 R3, [R20+UR51+0x200] ;  /* 0x0002003314037984 */ /* 0x000fe80008000400 */
[----:B------:R-:W-:Y:S01]  /*48b0*/  IMAD.IADD R14, R14, 0x1, R9 ;  /* 0x000000010e0e7824 */ /* 0x000fe200078e0209 */
[----:B------:R-:W3:Y:S04]  /*48c0*/  LDS.U16 R4, [R20+UR51+0x100] ;  /* 0x0001003314047984 */ /* 0x000ee80008000400 */
[----:B------:R-:W-:Y:S04]  /*48d0*/  LDS.U16 R5, [R20+UR51+0x208] ;  /* 0x0002083314057984 */ /* 0x000fe80008000400 */
[----:B------:R-:W4:Y:S04]  /*48e0*/  LDS.U16 R6, [R20+UR51+0x108] ;  /* 0x0001083314067984 */ /* 0x000f280008000400 */
[----:B--2---:R-:W-:Y:S04]  /*48f0*/  LDS.U16 R10, [R14+0x200] ;  /* 0x000200000e0a7984 */ /* 0x004fe80000000400 */
[----:B------:R-:W2:Y:S04]  /*4900*/  LDS.U16 R11, [R14+0x100] ;  /* 0x000100000e0b7984 */ /* 0x000ea80000000400 */
[----:B------:R-:W-:Y:S04]  /*4910*/  LDS.U16 R12, [R14+0x208] ;  /* 0x000208000e0c7984 */ /* 0x000fe80000000400 */
[----:B------:R-:W5:Y:S01]  /*4920*/  LDS.U16 R13, [R14+0x108] ;  /* 0x000108000e0d7984 */ /* 0x000f620000000400 */
[----:B---3--:R-:W-:-:S02]  /*4930*/  PRMT R3, R4, 0x5410, R3 ;  /* 0x0000541004037816 */ /* 0x008fc40000000003 */
[----:B----4-:R-:W-:Y:S02]  /*4940*/  PRMT R4, R6, 0x5410, R5 ;  /* 0x0000541006047816 */ /* 0x010fe40000000005 */
[----:B--2---:R-:W-:Y:S02]  /*4950*/  PRMT R5, R11, 0x5410, R10 ;  /* 0x000054100b057816 */ /* 0x004fe4000000000a */
[----:B-----5:R-:W-:-:S07]  /*4960*/  PRMT R6, R13, 0x5410, R12 ;  /* 0x000054100d067816 */ /* 0x020fce000000000c */
.L_x_70:
[----:B------:R-:W-:Y:S05]  /*4970*/  BSYNC B1 ;  /* 0x0000000000017941 */ /* 0x000fea0003800000 */
.L_x_69:
[----:B------:R-:W-:Y:S01]  /*4980*/  @!PT LDS RZ, [RZ] ;  /* 0x00000000fffff984 */ /* 0x000fe20000000800 */
[----:B------:R-:W-:Y:S01]  /*4990*/  @!PT LDS RZ, [RZ] ;  /* 0x00000000fffff984 */ /* 0x000fe20000000800 */
[----:B------:R-:W-:Y:S01]  /*49a0*/  @!PT LDS RZ, [RZ] ;  /* 0x00000000fffff984 */ /* 0x000fe20000000800 */
[----:B------:R-:W-:Y:S01]  /*49b0*/  @!PT LDS RZ, [RZ] ;  /* 0x00000000fffff984 */ /* 0x000fe20000000800 */
[----:B------:R3:W-:Y:S06]  /*49c0*/  MEMBAR.ALL.CTA ;  /* 0x0000000000007992 */ /* 0x0007ec0000008000 */
[----:B---3--:R-:W3:Y:S01]  /*49d0*/  FENCE.VIEW.ASYNC.S ;  /* 0x00000000000073c6 */ /* 0x008ee20000000000 */
[----:B------:R-:W-:Y:S05]  /*49e0*/  @!P4 BRA `(.L_x_71) ;  /* 0x000000000004c947 */ /* 0x000fea0003800000 */
[----:B------:R-:W-:Y:S01]  /*49f0*/  BPT.TRAP 0x1 ;  /* 0x000000040000795c */ /* 0x000fe20000300000 */
.L_x_71:
[----:B------:R-:W4:Y:S01]  /*4a00*/  S2R R11, SR_CgaCtaId ;  /* 0x00000000000b7919 */ /* 0x000f220000008800 */
[----:B--2---:R-:W-:Y:S02]  /*4a10*/  VIADD R10, R15, 0xc0 ;  /* 0x000000c00f0a7836 */ /* 0x004fe40000000000 */
[----:B------:R-:W-:-:S05]  /*4a20*/  VIADD R93, R93, 0x1 ;  /* 0x000000015d5d7836 */ /* 0x000fca0000000000 */
[----:B------:R-:W-:-:S04]  /*4a30*/  ISETP.NE.AND P3, PT, R93, 0x4, PT ;  /* 0x000000045d00780c */ /* 0x000fc80003f65270 */
[----:B------:R-:W-:Y:S02]  /*4a40*/  SEL R93, R93, RZ, P3 ;  /* 0x000000ff5d5d7207 */ /* 0x000fe40001800000 */
[----:B----4-:R-:W-:Y:S02]  /*4a50*/  PRMT R10, R11, 0x654, R10 ;  /* 0x000006540b0a7816 */ /* 0x010fe4000000000a */
[----:B------:R-:W-:Y:S02]  /*4a60*/  SEL R11, RZ, 0x1, P3 ;  /* 0x00000001ff0b7807 */ /* 0x000fe40001800000 */
[----:B---3--:R2:W-:Y:S02]  /*4a70*/  SYNCS.ARRIVE.TRANS64.RED.A1T0 RZ, [R10+URZ], RZ ;  /* 0x000000ff0aff79a7 */ /* 0x0085e4000810043f */
[----:B------:R-:W-:-:S07]  /*4a80*/  LOP3.LUT R92, R92, R11, RZ, 0x3c, !PT ;  /* 0x0000000b5c5c7212 */ /* 0x000fce00078e3cff */
.L_x_65:
[----:B------:R-:W-:Y:S05]  /*4a90*/  BSYNC B0 ;  /* 0x0000000000007941 */ /* 0x000fea0003800000 */
.L_x_64:
[----:B------:R-:W-:Y:S01]  /*4aa0*/  F2FP.F16.E4M3.UNPACK_B R12, R3.H1 ;  /* 0x00000003ff0c723e */ /* 0x000fe200030006ff */
[C---:B------:R-:W-:Y:S01]  /*4ab0*/  FMUL R139, R91.reuse, R139 ;  /* 0x0000008b5b8b7220 */ /* 0x040fe20000400000 */
[----:B--2---:R-:W-:Y:S01]  /*4ac0*/  F2FP.F16.E4M3.UNPACK_B R10, R3 ;  /* 0x00000003ff0a723e */ /* 0x004fe200020006ff */
[C---:B------:R-:W-:Y:S01]  /*4ad0*/  FMUL R141, R91.reuse, R141 ;  /* 0x0000008d5b8d7220 */ /* 0x040fe20000400000 */
[----:B------:R-:W-:Y:S01]  /*4ae0*/  F2FP.F16.E4M3.UNPACK_B R15, R4 ;  /* 0x00000004ff0f723e */ /* 0x000fe200020006ff */
[----:B------:R-:W-:Y:S02]  /*4af0*/  HADD2.F32 R14, -RZ, R12.H0_H0 ;  /* 0x2000000cff0e7230 */ /* 0x000fe40000004100 */
[C---:B------:R-:W-:Y:S01]  /*4b00*/  FMUL R11, R91.reuse, R140 ;  /* 0x0000008c5b0b7220 */ /* 0x040fe20000400000 */
[--C-:B------:R-:W-:Y:S02]  /*4b10*/  HADD2.F32 R13, -RZ, R10.reuse.H0_H0 ;  /* 0x2000000aff0d7230 */ /* 0x100fe40000004100 */
[----:B------:R-:W-:Y:S01]  /*4b20*/  FMUL R137, R91, R137 ;  /* 0x000000895b897220 */ /* 0x000fe20000400000 */
[----:B------:R-:W-:-:S02]  /*4b30*/  HADD2.F32 R10, -RZ, R10.H1_H1 ;  /* 0x3000000aff0a7230 */ /* 0x000fc40000004100 */
[C---:B------:R-:W-:Y:S01]  /*4b40*/  FFMA R139, R90.reuse, R14, R139 ;  /* 0x0000000e5a8b7223 */ /* 0x040fe2000000008b */
[--C-:B------:R-:W-:Y:S02]  /*4b50*/  HADD2.F32 R14, -RZ, R15.reuse.H0_H0 ;  /* 0x2000000fff0e7230 */ /* 0x100fe40000004100 */
[C---:B------:R-:W-:Y:S01]  /*4b60*/  FFMA R141, R90.reuse, R13, R141 ;  /* 0x0000000d5a8d7223 */ /* 0x040fe2000000008d */
[----:B------:R-:W-:Y:S02]  /*4b70*/  HADD2.F32 R20, -RZ, R15.H1_H1 ;  /* 0x3000000fff147230 */ /* 0x000fe40000004100 */
[C---:B------:R-:W-:Y:S01]  /*4b80*/  FFMA R10, R90.reuse, R10, R11 ;  /* 0x0000000a5a0a7223 */ /* 0x040fe2000000000b */
[----:B------:R-:W-:Y:S02]  /*4b90*/  HADD2.F32 R12, -RZ, R12.H1_H1 ;  /* 0x3000000cff0c7230 */ /* 0x000fe40000004100 */
[C---:B------:R-:W-:Y:S01]  /*4ba0*/  FMUL R13, R91.reuse, R136 ;  /* 0x000000885b0d7220 */ /* 0x040fe20000400000 */
[----:B------:R-:W-:Y:S01]  /*4bb0*/  F2FP.F16.E4M3.UNPACK_B R15, R4.H1 ;  /* 0x00000004ff0f723e */ /* 0x000fe200030006ff */
[----:B------:R-:W-:Y:S01]  /*4bc0*/  FMUL R11, R91, R138 ;  /* 0x0000008a5b0b7220 */ /* 0x000fe20000400000 */
[C---:B------:R-:W-:Y:S01]  /*4bd0*/  FFMA R137, R90.reuse, R14, R137 ;  /* 0x0000000e5a897223 */ /* 0x040fe20000000089 */
[C---:B------:R-:W-:Y:S01]  /*4be0*/  FFMA R14, R90.reuse, R20, R13 ;  /* 0x000000145a0e7223 */ /* 0x040fe2000000000d */
[----:B------:R-:W-:Y:S01]  /*4bf0*/  F2FP.F16.E4M3.UNPACK_B R21, R5 ;  /* 0x00000005ff15723e */ /* 0x000fe200020006ff */
[----:B------:R-:W-:Y:S01]  /*4c00*/  FFMA R12, R90, R12, R11 ;  /* 0x0000000c5a0c7223 */ /* 0x000fe2000000000b */
[----:B------:R-:W-:-:S02]  /*4c10*/  HADD2.F32 R20, -RZ, R15.H1_H1 ;  /* 0x3000000fff147230 */ /* 0x000fc40000004100 */
[C---:B------:R-:W-:Y:S01]  /*4c20*/  FMUL R11, R91.reuse, R134 ;  /* 0x000000865b0b7220 */ /* 0x040fe20000400000 */
[----:B------:R-:W-:Y:S02]  /*4c30*/  HADD2.F32 R13, -RZ, R15.H0_H0 ;  /* 0x2000000fff0d7230 */ /* 0x000fe40000004100 */
[C---:B------:R-:W-:Y:S01]  /*4c40*/  FMUL R133, R91.reuse, R133 ;  /* 0x000000855b857220 */ /* 0x040fe20000400000 */
[--C-:B------:R-:W-:Y:S01]  /*4c50*/  HADD2.F32 R24, -RZ, R21.reuse.H0_H0 ;  /* 0x20000015ff187230 */ /* 0x100fe20000004100 */
[----:B------:R-:W-:Y:S01]  /*4c60*/  F2FP.F16.E4M3.UNPACK_B R15, R5.H1 ;  /* 0x00000005ff0f723e */ /* 0x000fe200030006ff */
[C---:B------:R-:W-:Y:S01]  /*4c70*/  FFMA R20, R90.reuse, R20, R11 ;  /* 0x000000145a147223 */ /* 0x040fe2000000000b */
[----:B------:R-:W-:Y:S02]  /*4c80*/  HADD2.F32 R21, -RZ, R21.H1_H1 ;  /* 0x30000015ff157230 */ /* 0x000fe40000004100 */
[C---:B------:R-:W-:Y:S01]  /*4c90*/  FMUL R11, R91.reuse, R132 ;  /* 0x000000845b0b7220 */ /* 0x040fe20000400000 */
[----:B------:R-:W-:Y:S01]  /*4ca0*/  FMUL R135, R91, R135 ;  /* 0x000000875b877220 */ /* 0x000fe20000400000 */
[----:B------:R-:W-:Y:S01]  /*4cb0*/  FFMA R133, R90, R24, R133 ;  /* 0x000000185a857223 */ /* 0x000fe20000000085 */
[----:B------:R-:W-:-:S02]  /*4cc0*/  HADD2.F32 R26, -RZ, R15.H0_H0 ;  /* 0x2000000fff1a7230 */ /* 0x000fc40000004100 */
[C---:B------:R-:W-:Y:S01]  /*4cd0*/  FFMA R24, R90.reuse, R21, R11 ;  /* 0x000000155a187223 */ /* 0x040fe2000000000b */
[C---:B------:R-:W-:Y:S01]  /*4ce0*/  FFMA R135, R90.reuse, R13, R135 ;  /* 0x0000000d5a877223 */ /* 0x040fe20000000087 */
[----:B------:R-:W-:Y:S02]  /*4cf0*/  HADD2.F32 R28, -RZ, R15.H1_H1 ;  /* 0x3000000fff1c7230 */ /* 0x000fe40000004100 */
[C---:B------:R-:W-:Y:S01]  /*4d00*/  FMUL R131, R91.reuse, R131 ;  /* 0x000000835b837220 */ /* 0x040fe20000400000 */
[----:B------:R-:W-:Y:S01]  /*4d10*/  F2FP.F16.E4M3.UNPACK_B R11, R6.H1 ;  /* 0x00000006ff0b723e */ /* 0x000fe200030006ff */
[C---:B------:R-:W-:Y:S01]  /*4d20*/  FMUL R13, R91.reuse, R130 ;  /* 0x000000825b0d7220 */ /* 0x040fe20000400000 */
[----:B------:R-:W-:Y:S01]  /*4d30*/  F2FP.F16.E4M3.UNPACK_B R15, R6 ;  /* 0x00000006ff0f723e */ /* 0x000fe200020006ff */
[C---:B------:R-:W-:Y:S01]  /*4d40*/  FFMA R131, R90.reuse, R26, R131 ;  /* 0x0000001a5a837223 */ /* 0x040fe20000000083 */
[----:B------:R-:W-:Y:S01]  /*4d50*/  FMUL R127, R91, R127 ;  /* 0x0000007f5b7f7220 */ /* 0x000fe20000400000 */
[----:B------:R-:W-:Y:S01]  /*4d60*/  FFMA R26, R90, R28, R13 ;  /* 0x0000001c5a1a7223 */ /* 0x000fe2000000000d */
[----:B------:R-:W-:-:S02]  /*4d70*/  HADD2.F32 R30, -RZ, R11.H0_H0 ;  /* 0x2000000bff1e7230 */ /* 0x000fc40000004100 */
[C---:B------:R-:W-:Y:S01]  /*4d80*/  FMUL R129, R91.reuse, R129 ;  /* 0x000000815b817220 */ /* 0x040fe20000400000 */
[--C-:B------:R-:W-:Y:S02]  /*4d90*/  HADD2.F32 R21, -RZ, R15.reuse.H0_H0 ;  /* 0x2000000fff157230 */ /* 0x100fe40000004100 */
[C---:B------:R-:W-:Y:S01]  /*4da0*/  FMUL R13, R91.reuse, R126 ;  /* 0x0000007e5b0d7220 */ /* 0x040fe20000400000 */
[----:B------:R-:W-:Y:S02]  /*4db0*/  HADD2.F32 R28, -RZ, R15.H1_H1 ;  /* 0x3000000fff1c7230 */ /* 0x000fe40000004100 */
[C---:B------:R-:W-:Y:S01]  /*4dc0*/  FFMA R127, R90.reuse, R30, R127 ;  /* 0x0000001e5a7f7223 */ /* 0x040fe2000000007f */
[----:B------:R-:W-:Y:S02]  /*4dd0*/  HADD2.F32 R32, -RZ, R11.H1_H1 ;  /* 0x3000000bff207230 */ /* 0x000fe40000004100 */
[----:B------:R-:W-:Y:S01]  /*4de0*/  FMUL R11, R91, R128 ;  /* 0x000000805b0b7220 */ /* 0x000fe20000400000 */
[----:B------:R-:W-:Y:S01]  /*4df0*/  FFMA R129, R90, R21, R129 ;  /* 0x000000155a817223 */ /* 0x000fe20000000081 */
[----:B------:R-:W-:-:S02]  /*4e00*/  F2FP.SATFINITE.E4M3.F32.PACK_AB_MERGE_C R141, R10, R141, RZ ;  /* 0x0000008d0a8d723e */ /* 0x000fc400048070ff */
[C---:B------:R-:W-:Y:S01]  /*4e10*/  FFMA R28, R90.reuse, R28, R11 ;  /* 0x0000001c5a1c7223 */ /* 0x040fe2000000000b */
[----:B------:R-:W-:Y:S01]  /*4e20*/  FFMA R30, R90, R32, R13 ;  /* 0x000000205a1e7223 */ /* 0x000fe2000000000d */
[----:B------:R-:W-:Y:S02]  /*4e30*/  F2FP.SATFINITE.E4M3.F32.PACK_AB_MERGE_C R139, R12, R139, RZ ;  /* 0x0000008b0c8b723e */ /* 0x000fe400048070ff */
[----:B------:R-:W-:Y:S02]  /*4e40*/  F2FP.SATFINITE.E4M3.F32.PACK_AB_MERGE_C R137, R14, R137, RZ ;  /* 0x000000890e89723e */ /* 0x000fe400048070ff */
[----:B------:R-:W-:Y:S02]  /*4e50*/  F2FP.SATFINITE.E4M3.F32.PACK_AB_MERGE_C R135, R20, R135, RZ ;  /* 0x000000871487723e */ /* 0x000fe400048070ff */
[----:B------:R-:W-:Y:S02]  /*4e60*/  F2FP.SATFINITE.E4M3.F32.PACK_AB_MERGE_C R24, R24, R133, RZ ;  /* 0x000000851818723e */ /* 0x000fe400048070ff */
[----:B------:R-:W-:-:S02]  /*4e70*/  F2FP.SATFINITE.E4M3.F32.PACK_AB_MERGE_C R26, R26, R131, RZ ;  /* 0x000000831a1a723e */ /* 0x000fc400048070ff */
[----:B------:R-:W-:Y:S02]  /*4e80*/  F2FP.SATFINITE.E4M3.F32.PACK_AB_MERGE_C R28, R28, R129, RZ ;  /* 0x000000811c1c723e */ /* 0x000fe400048070ff */
[----:B------:R-:W-:Y:S01]  /*4e90*/  F2FP.SATFINITE.E4M3.F32.PACK_AB_MERGE_C R30, R30, R127, RZ ;  /* 0x0000007f1e1e723e */ /* 0x000fe200048070ff */
[----:B------:R-:W-:Y:S06]  /*4ea0*/  @P2 BRA `(.L_x_72) ;  /* 0x0000000000042947 */ /* 0x000fec0003800000 */
[----:B------:R-:W-:-:S04]  /*4eb0*/  DEPBAR.LE SB0, 0x1 ;  /* 0x000080400000791a */ /* 0x000fc80000000000 */
.L_x_72:
[----:B------:R-:W-:Y:S05]  /*4ec0*/  WARPSYNC.ALL ;  /* 0x0000000000007948 */ /* 0x000fea0003800000 */
[----:B------:R-:W-:Y:S06]  /*4ed0*/  BAR.SYNC.DEFER_BLOCKING 0x1, 0x100 ;  /* 0x0044000000007b1d */ /* 0x000fec0000010000 */
        /* <DEDUP_REMOVED lines=19> */
[----:B------:R-:W-:Y:S02]  /*5010*/  UIADD3 UR4, UR51, 0x5100, URZ ;  /* 0x0000510033047890 */ /* 0x000fe4000fffe03f */
[----:B------:R-:W-:Y:S01]  /*5020*/  UIADD3.X UR9, URZ, UR49, URZ, UP0, !UPT ;  /* 0x000000313f097290 */ /* 0x000fe200087fe43f */
[----:B------:R-:W-:Y:S01]  /*5030*/  UMOV UR5, UR45 ;  /* 0x0000002d00057c82 */ /* 0x000fe20008000000 */
[----:B------:R-:W-:-:S07]  /*5040*/  UMOV UR7, UR47 ;  /* 0x0000002f00077c82 */ /* 0x000fce0008000000 */
[----:B------:R2:W-:Y:S02]  /*5050*/  UTMASTG.3D [UR4], [UR8] ;  /* 0x00000004080073b5 */ /* 0x0005e40008010000 */
[----:B--2---:R0:W-:Y:S02]  /*5060*/  UTMACMDFLUSH ;  /* 0x00000000000079b7 */ /* 0x0041e40000000000 */
.L_x_74:
[----:B------:R-:W-:Y:S05]  /*5070*/  BSYNC B0 ;  /* 0x0000000000007941 */ /* 0x000fea0003800000 */
.L_x_73:
[----:B------:R-:W-:Y:S04]  /*5080*/  BSSY B0, `(.L_x_75) ;  /* 0x000002e000007945 */ /* 0x000fe80003800000 */
[----:B------:R-:W-:Y:S05]  /*5090*/  @!P0 BRA `(.L_x_76) ;  /* 0x0000000000b08947 */ /* 0x000fea0003800000 */
[----:B------:R-:W-:-:S13]  /*50a0*/  ISETP.NE.AND P4, PT, R89, 0x3, PT ;  /* 0x000000035900780c */ /* 0x000fda0003f85270 */
[----:B------:R-:W-:Y:S05]  /*50b0*/  @!P4 BRA `(.L_x_77) ;  /* 0x000000000004c947 */ /* 0x000fea0003800000 */
[----:B------:R-:W-:Y:S01]  /*50c0*/  BPT.TRAP 0x1 ;  /* 0x000000040000795c */ /* 0x000fe20000300000 */
.L_x_77:
[----:B------:R-:W-:Y:S01]  /*50d0*/  LEA R14, R93, UR51, 0x3 ;  /* 0x000000335d0e7c11 */ /* 0x000fe2000f8e18ff */
[----:B------:R-:W-:Y:S01]  /*50e0*/  BSSY B1, `(.L_x_78) ;  /* 0x0000004000017945 */ /* 0x000fe20003800000 */
[----:B------:R-:W-:-:S04]  /*50f0*/  SHF.L.U32 R11, R92, 0x1f, RZ ;  /* 0x0000001f5c0b7819 */ /* 0x000fc800000006ff */
[----:B------:R-:W2:Y:S02]  /*5100*/  SYNCS.PHASECHK.TRANS64.TRYWAIT P3, [R14+URZ+0xa0], R11 ;  /* 0x0000a00b0e0075a7 */ /* 0x000ea4000806017f */
[----:B--2---:R-:W-:Y:S05]  /*5110*/  @!P3 BRA `(.L_x_79) ;  /* 0x000000440008b947 */ /* 0x004fea0003800000 */
.L_x_180:
[----:B------:R-:W-:Y:S05]  /*5120*/  BSYNC B1 ;  /* 0x0000000000017941 */ /* 0x000fea0003800000 */
.L_x_78:
[----:B------:R-:W-:Y:S04]  /*5130*/  BSSY B1, `(.L_x_80) ;  /* 0x0000011000017945 */ /* 0x000fe80003800000 */
[----:B------:R-:W-:Y:S05]  /*5140*/  @P1 BRA `(.L_x_81) ;  /* 0x00000000003c1947 */ /* 0x000fea0003800000 */
[----:B------:R-:W-:-:S04]  /*5150*/  IMAD R15, R93, 0x1000, R8 ;  /* 0x000010005d0f7824 */ /* 0x000fc800078e0208 */
[----:B------:R-:W-:Y:S01]  /*5160*/  VIADD R4, R15, UR51 ;  /* 0x000000330f047c36 */ /* 0x000fe20008000000 */
[----:B------:R-:W-:Y:S04]  /*5170*/  LDS.U16 R3, [R15+UR51+0x200] ;  /* 0x000200330f037984 */ /* 0x000fe80008000400 */
[----:B------:R-:W-:Y:S01]  /*5180*/  IADD3 R20, R4, R9, RZ ;  /* 0x0000000904147210 */ /* 0x000fe20007ffe0ff */
[----:B------:R-:W-:Y:S04]  /*5190*/  LDS.U16 R5, [R15+UR51+0x208] ;  /* 0x000208330f057984 */ /* 0x000fe80008000400 */
[----:B------:R-:W3:Y:S04]  /*51a0*/  LDS.U16 R4, [R15+UR51+0x100] ;  /* 0x000100330f047984 */ /* 0x000ee80008000400 */
[----:B------:R-:W4:Y:S04]  /*51b0*/  LDS.U16 R6, [R15+UR51+0x108] ;  /* 0x000108330f067984 */ /* 0x000f280008000400 */
[----:B------:R-:W-:Y:S04]  /*51c0*/  LDS.U16 R10, [R20+0x200] ;  /* 0x00020000140a7984 */ /* 0x000fe80000000400 */
[----:B--2---:R-:W2:Y:S04]  /*51d0*/  LDS.U16 R11, [R20+0x100] ;  /* 0x00010000140b7984 */ /* 0x004ea80000000400 */
[----:B------:R-:W-:Y:S04]  /*51e0*/  LDS.U16 R12, [R20+0x208] ;  /* 0x00020800140c7984 */ /* 0x000fe80000000400 */
[----:B------:R-:W5:Y:S01]  /*51f0*/  LDS.U16 R13, [R20+0x108] ;  /* 0x00010800140d7984 */ /* 0x000f620000000400 */
[----:B---3--:R-:W-:-:S02]  /*5200*/  PRMT R3, R4, 0x5410, R3 ;  /* 0x0000541004037816 */ /* 0x008fc40000000003 */
[----:B----4-:R-:W-:Y:S02]  /*5210*/  PRMT R4, R6, 0x5410, R5 ;  /* 0x0000541006047816 */ /* 0x010fe40000000005 */
[----:B--2---:R-:W-:Y:S02]  /*5220*/  PRMT R5, R11, 0x5410, R10 ;  /* 0x000054100b057816 */ /* 0x004fe4000000000a */
[----:B-----5:R-:W-:-:S07]  /*5230*/  PRMT R6, R13, 0x5410, R12 ;  /* 0x000054100d067816 */ /* 0x020fce000000000c */
.L_x_81:
[----:B------:R-:W-:Y:S05]  /*5240*/  BSYNC B1 ;  /* 0x0000000000017941 */ /* 0x000fea0003800000 */
.L_x_80:
        /* <DEDUP_REMOVED lines=8> */
.L_x_82:
[----:B--2---:R-:W2:Y:S01]  /*52d0*/  S2R R11, SR_CgaCtaId ;  /* 0x00000000000b7919 */ /* 0x004ea20000008800 */
[----:B------:R-:W-:Y:S02]  /*52e0*/  VIADD R10, R14, 0xc0 ;  /* 0x000000c00e0a7836 */ /* 0x000fe40000000000 */
[----:B------:R-:W-:-:S05]  /*52f0*/  VIADD R93, R93, 0x1 ;  /* 0x000000015d5d7836 */ /* 0x000fca0000000000 */
[----:B------:R-:W-:-:S04]  /*5300*/  ISETP.NE.AND P3, PT, R93, 0x4, PT ;  /* 0x000000045d00780c */ /* 0x000fc80003f65270 */
[----:B------:R-:W-:Y:S02]  /*5310*/  SEL R93, R93, RZ, P3 ;  /* 0x000000ff5d5d7207 */ /* 0x000fe40001800000 */
[----:B--2---:R-:W-:Y:S02]  /*5320*/  PRMT R10, R11, 0x654, R10 ;  /* 0x000006540b0a7816 */ /* 0x004fe4000000000a */
[----:B------:R-:W-:Y:S02]  /*5330*/  SEL R11, RZ, 0x1, P3 ;  /* 0x00000001ff0b7807 */ /* 0x000fe40001800000 */
[----:B---3--:R2:W-:Y:S02]  /*5340*/  SYNCS.ARRIVE.TRANS64.RED.A1T0 RZ, [R10+URZ], RZ ;  /* 0x000000ff0aff79a7 */ /* 0x0085e4000810043f */
[----:B------:R-:W-:-:S07]  /*5350*/  LOP3.LUT R92, R92, R11, RZ, 0x3c, !PT ;  /* 0x0000000b5c5c7212 */ /* 0x000fce00078e3cff */
.L_x_76:
[----:B------:R-:W-:Y:S05]  /*5360*/  BSYNC B0 ;  /* 0x0000000000007941 */ /* 0x000fea0003800000 */
.L_x_75:
        /* <DEDUP_REMOVED lines=66> */
.L_x_83:
        /* <DEDUP_REMOVED lines=27> */
.L_x_85:
[----:B------:R-:W-:Y:S05]  /*5940*/  BSYNC B0 ;  /* 0x0000000000007941 */ /* 0x000fea0003800000 */
.L_x_84:
[----:B------:R-:W-:Y:S04]  /*5950*/  BSSY B0, `(.L_x_86) ;  /* 0x000002f000007945 */ /* 0x000fe80003800000 */
[----:B------:R-:W-:Y:S05]  /*5960*/  @!P0 BRA `(.L_x_87) ;  /* 0x0000000000b48947 */ /* 0x000fea0003800000 */
[----:B------:R-:W-:-:S13]  /*5970*/  ISETP.NE.AND P3, PT, R89, 0x3, PT ;  /* 0x000000035900780c */ /* 0x000fda0003f65270 */
[----:B------:R-:W-:Y:S05]  /*5980*/  @!P3 BRA `(.L_x_88) ;  /* 0x000000000004b947 */ /* 0x000fea0003800000 */
[----:B------:R-:W-:Y:S01]  /*5990*/  BPT.TRAP 0x1 ;  /* 0x000000040000795c */ /* 0x000fe20000300000 */
.L_x_88:
[----:B------:R-:W-:Y:S01]  /*59a0*/  SHF.L.U32 R10, R92, 0x1f, RZ ;  /* 0x0000001f5c0a7819 */ /* 0x000fe200000006ff */
[----:B------:R-:W-:Y:S01]  /*59b0*/  BSSY B1, `(.L_x_89) ;  /* 0x0000004000017945 */ /* 0x000fe20003800000 */
[----:B------:R-:W-:-:S04]  /*59c0*/  LEA R11, R93, UR51, 0x3 ;  /* 0x000000335d0b7c11 */ /* 0x000fc8000f8e18ff */
[----:B------:R-:W2:Y:S02]  /*59d0*/  SYNCS.PHASECHK.TRANS64.TRYWAIT P0, [R11+URZ+0xa0], R10 ;  /* 0x0000a00a0b0075a7 */ /* 0x000ea4000800017f */
[----:B--2---:R-:W-:Y:S05]  /*59e0*/  @!P0 BRA `(.L_x_90) ;  /* 0x0000003800e88947 */ /* 0x004fea0003800000 */
.L_x_181:
[----:B------:R-:W-:Y:S05]  /*59f0*/  BSYNC B1 ;  /* 0x0000000000017941 */ /* 0x000fea0003800000 */
.L_x_89:
[----:B------:R-:W-:Y:S04]  /*5a00*/  BSSY B1, `(.L_x_91) ;  /* 0x0000011000017945 */ /* 0x000fe80003800000 */
[----:B------:R-:W-:Y:S05]  /*5a10*/  @P1 BRA `(.L_x_92) ;  /* 0x00000000003c1947 */ /* 0x000fea0003800000 */
[----:B------:R-:W-:-:S04]  /*5a20*/  IMAD R3, R93, 0x1000, R8 ;  /* 0x000010005d037824 */ /* 0x000fc800078e0208 */
[----:B------:R-:W-:Y:S01]  /*5a30*/  VIADD R4, R3, UR51 ;  /* 0x0000003303047c36 */ /* 0x000fe20008000000 */
[----:B------:R-:W-:Y:S03]  /*5a40*/  LDS.U16 R5, [R3+UR51+0x100] ;  /* 0x0001003303057984 */ /* 0x000fe60008000400 */
[----:B------:R-:W-:Y:S01]  /*5a50*/  IMAD.IADD R14, R9, 0x1, R4 ;  /* 0x00000001090e7824 */ /* 0x000fe200078e0204 */
[----:B------:R-:W-:Y:S04]  /*5a60*/  LDS.U16 R6, [R3+UR51+0x208] ;  /* 0x0002083303067984 */ /* 0x000fe80008000400 */
[----:B------:R-:W3:Y:S04]  /*5a70*/  LDS.U16 R4, [R3+UR51+0x200] ;  /* 0x0002003303047984 */ /* 0x000ee80008000400 */
[----:B------:R3:W4:Y:S04]  /*5a80*/  LDS.U16 R9, [R3+UR51+0x108] ;  /* 0x0001083303097984 */ /* 0x0007280008000400 */
        /* <DEDUP_REMOVED lines=8> */
.L_x_92:
[----:B------:R-:W-:Y:S05]  /*5b10*/  BSYNC B1 ;  /* 0x0000000000017941 */ /* 0x000fea0003800000 */
.L_x_91:
        /* <DEDUP_REMOVED lines=8> */
.L_x_93:
[----:B--2---:R-:W2:Y:S01]  /*5ba0*/  S2R R10, SR_CgaCtaId ;  /* 0x00000000000a7919 */ /* 0x004ea20000008800 */
[C---:B------:R-:W-:Y:S01]  /*5bb0*/  LEA R9, R93.reuse, UR51, 0x3 ;  /* 0x000000335d097c11 */ /* 0x040fe2000f8e18ff */
[----:B------:R-:W-:-:S03]  /*5bc0*/  VIADD R93, R93, 0x1 ;  /* 0x000000015d5d7836 */ /* 0x000fc60000000000 */
[----:B------:R-:W-:Y:S02]  /*5bd0*/  IADD3 R9, R9, 0xc0, RZ ;  /* 0x000000c009097810 */ /* 0x000fe40007ffe0ff */
[----:B------:R-:W-:-:S04]  /*5be0*/  ISETP.NE.AND P0, PT, R93, 0x4, PT ;  /* 0x000000045d00780c */ /* 0x000fc80003f05270 */
[----:B------:R-:W-:Y:S02]  /*5bf0*/  SEL R93, R93, RZ, P0 ;  /* 0x000000ff5d5d7207 */ /* 0x000fe40000000000 */
[----:B--2---:R-:W-:-:S04]  /*5c00*/  PRMT R9, R10, 0x654, R9 ;  /* 0x000006540a097816 */ /* 0x004fc80000000009 */
[----:B---3--:R2:W-:Y:S02]  /*5c10*/  SYNCS.ARRIVE.TRANS64.RED.A1T0 RZ, [R9+URZ], RZ ;  /* 0x000000ff09ff79a7 */ /* 0x0085e4000810043f */
[----:B--2---:R-:W-:-:S04]  /*5c20*/  SEL R9, RZ, 0x1, P0 ;  /* 0x00000001ff097807 */ /* 0x004fc80000000000 */
[----:B------:R-:W-:-:S07]  /*5c30*/  LOP3.LUT R92, R92, R9, RZ, 0x3c, !PT ;  /* 0x000000095c5c7212 */ /* 0x000fce00078e3cff */
.L_x_87:
[----:B------:R-:W-:Y:S05]  /*5c40*/  BSYNC B0 ;  /* 0x0000000000007941 */ /* 0x000fea0003800000 */
.L_x_86:
[----:B------:R-:W-:Y:S01]  /*5c50*/  F2FP.F16.E4M3.UNPACK_B R9, R3 ;  /* 0x00000003ff09723e */ /* 0x000fe200020006ff */
[C---:B------:R-:W-:Y:S01]  /*5c60*/  FMUL R109, R91.reuse, R109 ;  /* 0x0000006d5b6d7220 */ /* 0x040fe20000400000 */
[----:B------:R-:W-:Y:S01]  /*5c70*/  F2FP.F16.E4M3.UNPACK_B R3, R3.H1 ;  /* 0x00000003ff03723e */ /* 0x000fe200030006ff */
[C---:B------:R-:W-:Y:S01]  /*5c80*/  FMUL R108, R91.reuse, R108 ;  /* 0x0000006c5b6c7220 */ /* 0x040fe20000400000 */
[-C--:B------:R-:W-:Y:S01]  /*5c90*/  F2FP.F16.E4M3.UNPACK_B R10, R4.reuse ;  /* 0x00000004ff0a723e */ /* 0x080fe200020006ff */
[--C-:B------:R-:W-:Y:S02]  /*5ca0*/  HADD2.F32 R11, -RZ, R9.reuse.H0_H0 ;  /* 0x20000009ff0b7230 */ /* 0x100fe40000004100 */
[----:B------:R-:W-:Y:S01]  /*5cb0*/  FMUL R12, R91, R107 ;  /* 0x0000006b5b0c7220 */ /* 0x000fe20000400000 */
[----:B------:R-:W-:Y:S01]  /*5cc0*/  HADD2.F32 R9, -RZ, R9.H1_H1 ;  /* 0x30000009ff097230 */ /* 0x000fe20000004100 */
[----:B------:R-:W-:Y:S01]  /*5cd0*/  F2FP.F16.E4M3.UNPACK_B R4, R4.H1 ;  /* 0x00000004ff04723e */ /* 0x000fe200030006ff */
[----:B------:R-:W-:-:S02]  /*5ce0*/  HADD2.F32 R13, -RZ, R3.H0_H0 ;  /* 0x20000003ff0d7230 */ /* 0x000fc40000004100 */
[C---:B------:R-:W-:Y:S01]  /*5cf0*/  FFMA R109, R90.reuse, R11, R109 ;  /* 0x0000000b5a6d7223 */ /* 0x040fe2000000006d */
[--C-:B------:R-:W-:Y:S02]  /*5d00*/  HADD2.F32 R11, -RZ, R10.reuse.H1_H1 ;  /* 0x3000000aff0b7230 */ /* 0x100fe40000004100 */
[C---:B------:R-:W-:Y:S01]  /*5d10*/  FFMA R108, R90.reuse, R9, R108 ;  /* 0x000000095a6c7223 */ /* 0x040fe2000000006c */
[----:B------:R-:W-:Y:S02]  /*5d20*/  HADD2.F32 R9, -RZ, R10.H0_H0 ;  /* 0x2000000aff097230 */ /* 0x000fe40000004100 */
[C---:B------:R-:W-:Y:S01]  /*5d30*/  FMUL R10, R91.reuse, R105 ;  /* 0x000000695b0a7220 */ /* 0x040fe20000400000 */
[C---:B------:R-:W-:Y:S01]  /*5d40*/  FFMA R12, R90.reuse, R13, R12 ;  /* 0x0000000d5a0c7223 */ /* 0x040fe2000000000c */
[----:B------:R-:W-:Y:S02]  /*5d50*/  HADD2.F32 R3, -RZ, R3.H1_H1 ;  /* 0x30000003ff037230 */ /* 0x000fe40000004100 */
[C---:B------:R-:W-:Y:S01]  /*5d60*/  FMUL R13, R91.reuse, R106 ;  /* 0x0000006a5b0d7220 */ /* 0x040fe20000400000 */
[C---:B------:R-:W-:Y:S01]  /*5d70*/  FFMA R14, R90.reuse, R9, R10 ;  /* 0x000000095a0e7223 */ /* 0x040fe2000000000a */
[----:B------:R-:W-:Y:S01]  /*5d80*/  FMUL R104, R91, R104 ;  /* 0x000000685b687220 */ /* 0x000fe20000400000 */
[----:B------:R-:W-:Y:S01]  /*5d90*/  F2FP.F16.E4M3.UNPACK_B R10, R5 ;  /* 0x00000005ff0a723e */ /* 0x000fe200020006ff */
[----:B------:R-:W-:Y:S01]  /*5da0*/  FFMA R13, R90, R3, R13 ;  /* 0x000000035a0d7223 */ /* 0x000fe2000000000d */
[----:B------:R-:W-:-:S02]  /*5db0*/  HADD2.F32 R9, -RZ, R4.H1_H1 ;  /* 0x30000004ff097230 */ /* 0x000fc40000004100 */
[C---:B------:R-:W-:Y:S01]  /*5dc0*/  FFMA R15, R90.reuse, R11, R104 ;  /* 0x0000000b5a0f7223 */ /* 0x040fe20000000068 */
[----:B------:R-:W-:Y:S02]  /*5dd0*/  HADD2.F32 R3, -RZ, R4.H0_H0 ;  /* 0x20000004ff037230 */ /* 0x000fe40000004100 */
[C---:B------:R-:W-:Y:S01]  /*5de0*/  FMUL R102, R91.reuse, R102 ;  /* 0x000000665b667220 */ /* 0x040fe20000400000 */
[--C-:B------:R-:W-:Y:S01]  /*5df0*/  HADD2.F32 R11, -RZ, R10.reuse.H0_H0 ;  /* 0x2000000aff0b7230 */ /* 0x100fe20000004100 */
[----:B------:R-:W-:Y:S01]  /*5e00*/  F2FP.F16.E4M3.UNPACK_B R5, R5.H1 ;  /* 0x00000005ff05723e */ /* 0x000fe200030006ff */
[C---:B------:R-:W-:Y:S01]  /*5e10*/  FMUL R103, R91.reuse, R103 ;  /* 0x000000675b677220 */ /* 0x040fe20000400000 */
[C---:B------:R-:W-:Y:S01]  /*5e20*/  FMUL R4, R91.reuse, R101 ;  /* 0x000000655b047220 */ /* 0x040fe20000400000 */
[C---:B------:R-:W-:Y:S01]  /*5e30*/  FFMA R102, R90.reuse, R9, R102 ;  /* 0x000000095a667223 */ /* 0x040fe20000000066 */
[----:B------:R-:W-:Y:S01]  /*5e40*/  FMUL R98, R91, R98 ;  /* 0x000000625b627220 */ /* 0x000fe20000400000 */
[C---:B------:R-:W-:Y:S01]  /*5e50*/  FFMA R103, R90.reuse, R3, R103 ;  /* 0x000000035a677223 */ /* 0x040fe20000000067 */
[----:B------:R-:W-:Y:S01]  /*5e60*/  FFMA R20, R90, R11, R4 ;  /* 0x0000000b5a147223 */ /* 0x000fe20000000004 */
[----:B------:R-:W-:Y:S01]  /*5e70*/  HADD2.F32 R9, -RZ, R5.H0_H0 ;  /* 0x20000005ff097230 */ /* 0x000fe20000004100 */
[----:B------:R-:W-:Y:S01]  /*5e80*/  F2FP.F16.E4M3.UNPACK_B R4, R6 ;  /* 0x00000006ff04723e */ /* 0x000fe200020006ff */
[----:B------:R-:W-:-:S02]  /*5e90*/  HADD2.F32 R3, -RZ, R10.H1_H1 ;  /* 0x3000000aff037230 */ /* 0x000fc40000004100 */
[C---:B------:R-:W-:Y:S01]  /*5ea0*/  FMUL R11, R91.reuse, R100 ;  /* 0x000000645b0b7220 */ /* 0x040fe20000400000 */
[----:B------:R-:W-:Y:S02]  /*5eb0*/  HADD2.F32 R5, -RZ, R5.H1_H1 ;  /* 0x30000005ff057230 */ /* 0x000fe40000004100 */
[----:B------:R-:W-:Y:S01]  /*5ec0*/  FMUL R10, R91, R99 ;  /* 0x000000635b0a7220 */ /* 0x000fe20000400000 */
[----:B------:R-:W-:Y:S01]  /*5ed0*/  F2FP.F16.E4M3.UNPACK_B R6, R6.H1 ;  /* 0x00000006ff06723e */ /* 0x000fe200030006ff */
[C---:B------:R-:W-:Y:S01]  /*5ee0*/  FFMA R21, R90.reuse, R3, R11 ;  /* 0x000000035a157223 */ /* 0x040fe2000000000b */
[--C-:B------:R-:W-:Y:S02]  /*5ef0*/  HADD2.F32 R3, -RZ, R4.reuse.H0_H0 ;  /* 0x20000004ff037230 */ /* 0x100fe40000004100 */
[C---:B------:R-:W-:Y:S01]  /*5f00*/  FFMA R10, R90.reuse, R9, R10 ;  /* 0x000000095a0a7223 */ /* 0x040fe2000000000a */
[----:B------:R-:W-:Y:S01]  /*5f10*/  FFMA R25, R90, R5, R98 ;  /* 0x000000055a197223 */ /* 0x000fe20000000062 */
[----:B------:R-:W-:-:S02]  /*5f20*/  HADD2.F32 R5, -RZ, R4.H1_H1 ;  /* 0x30000004ff057230 */ /* 0x000fc40000004100 */
[C---:B------:R-:W-:Y:S01]  /*5f30*/  FMUL R97, R91.reuse, R97 ;  /* 0x000000615b617220 */ /* 0x040fe20000400000 */
[--C-:B------:R-:W-:Y:S02]  /*5f40*/  HADD2.F32 R9, -RZ, R6.reuse.H0_H0 ;  /* 0x20000006ff097230 */ /* 0x100fe40000004100 */
[C---:B------:R-:W-:Y:S01]  /*5f50*/  FMUL R96, R91.reuse, R96 ;  /* 0x000000605b607220 */ /* 0x040fe20000400000 */
[----:B------:R-:W-:Y:S02]  /*5f60*/  HADD2.F32 R11, -RZ, R6.H1_H1 ;  /* 0x30000006ff0b7230 */ /* 0x000fe40000004100 */
[C---:B------:R-:W-:Y:S01]  /*5f70*/  FMUL R4, R91.reuse, R95 ;  /* 0x0000005f5b047220 */ /* 0x040fe20000400000 */
[----:B------:R-:W-:Y:S01]  /*5f80*/  FMUL R94, R91, R94 ;  /* 0x0000005e5b5e7220 */ /* 0x000fe20000400000 */
[C---:B------:R-:W-:Y:S01]  /*5f90*/  FFMA R3, R90.reuse, R3, R97 ;  /* 0x000000035a037223 */ /* 0x040fe20000000061 */
[C---:B------:R-:W-:Y:S01]  /*5fa0*/  FFMA R96, R90.reuse, R5, R96 ;  /* 0x000000055a607223 */ /* 0x040fe20000000060 */
[C---:B------:R-:W-:Y:S01]  /*5fb0*/  FFMA R4, R90.reuse, R9, R4 ;  /* 0x000000095a047223 */ /* 0x040fe20000000004 */
[----:B------:R-:W-:Y:S01]  /*5fc0*/  FFMA R11, R90, R11, R94 ;  /* 0x0000000b5a0b7223 */ /* 0x000fe2000000005e */
[----:B------:R-:W-:-:S02]  /*5fd0*/  F2FP.SATFINITE.E4M3.F32.PACK_AB_MERGE_C R109, R108, R109, RZ ;  /* 0x0000006d6c6d723e */ /* 0x000fc400048070ff */
[----:B------:R-:W-:Y:S02]  /*5fe0*/  F2FP.SATFINITE.E4M3.F32.PACK_AB_MERGE_C R13, R13, R12, RZ ;  /* 0x0000000c0d0d723e */ /* 0x000fe400048070ff */
[----:B------:R-:W-:Y:S02]  /*5ff0*/  F2FP.SATFINITE.E4M3.F32.PACK_AB_MERGE_C R15, R15, R14, RZ ;  /* 0x0000000e0f0f723e */ /* 0x000fe400048070ff */
[----:B------:R-:W-:Y:S02]  /*6000*/  F2FP.SATFINITE.E4M3.F32.PACK_AB_MERGE_C R103, R102, R103, RZ ;  /* 0x000000676667723e */ /* 0x000fe400048070ff */
[----:B------:R-:W-:Y:S02]  /*6010*/  F2FP.SATFINITE.E4M3.F32.PACK_AB_MERGE_C R20, R21, R20, RZ ;  /* 0x000000141514723e */ /* 0x000fe400048070ff */
[----:B------:R-:W-:Y:S02]  /*6020*/  F2FP.SATFINITE.E4M3.F32.PACK_AB_MERGE_C R10, R25, R10, RZ ;  /* 0x0000000a190a723e */ /* 0x000fe400048070ff */
[----:B------:R-:W-:-:S02]  /*6030*/  F2FP.SATFINITE.E4M3.F32.PACK_AB_MERGE_C R96, R96, R3, RZ ;  /* 0x000000036060723e */ /* 0x000fc400048070ff */
[----:B------:R-:W-:Y:S01]  /*6040*/  F2FP.SATFINITE.E4M3.F32.PACK_AB_MERGE_C R4, R11, R4, RZ ;  /* 0x000000040b04723e */ /* 0x000fe200048070ff */
[----:B------:R-:W-:Y:S06]  /*6050*/  @P2 BRA `(.L_x_94) ;  /* 0x0000000000042947 */ /* 0x000fec0003800000 */
[----:B------:R-:W-:-:S04]  /*6060*/  DEPBAR.LE SB0, 0x1 ;  /* 0x000080400000791a */ /* 0x000fc80000000000 */
.L_x_94:
[----:B------:R-:W-:Y:S05]  /*6070*/  WARPSYNC.ALL ;  /* 0x0000000000007948 */ /* 0x000fea0003800000 */
[----:B------:R-:W-:Y:S01]  /*6080*/  BAR.SYNC.DEFER_BLOCKING 0x1, 0x100 ;  /* 0x0044000000007b1d */ /* 0x000fe20000010000 */
[----:B------:R-:W-:-:S05]  /*6090*/  IADD3 R16, P0, R16, UR40, RZ ;  /* 0x0000002810107c10 */ /* 0x000fca000ff1e0ff */
        /* <DEDUP_REMOVED lines=20> */
[----:B------:R-:W-:Y:S02]  /*61e0*/  UIADD3 UR4, UR51, 0x5100, URZ ;  /* 0x0000510033047890 */ /* 0x000fe4000fffe03f */
[----:B------:R-:W-:Y:S01]  /*61f0*/  UIADD3.X UR9, URZ, UR49, URZ, UP0, !UPT ;  /* 0x000000313f097290 */ /* 0x000fe200087fe43f */
[----:B------:R-:W-:-:S08]  /*6200*/  UMOV UR7, UR47 ;  /* 0x0000002f00077c82 */ /* 0x000fd00008000000 */
[----:B------:R2:W-:Y:S02]  /*6210*/  UTMASTG.3D [UR4], [UR8] ;  /* 0x00000004080073b5 */ /* 0x0005e40008010000 */
[----:B--2---:R0:W-:Y:S02]  /*6220*/  UTMACMDFLUSH ;  /* 0x00000000000079b7 */ /* 0x0041e40000000000 */
.L_x_96:
[----:B------:R-:W-:Y:S05]  /*6230*/  BSYNC B0 ;  /* 0x0000000000007941 */ /* 0x000fea0003800000 */
.L_x_95:
[----:B------:R-:W-:Y:S01]  /*6240*/  ULDC.64 UR4, c[0x0][0x8f8] ;  /* 0x00023e0000047ab9 */ /* 0x000fe20000000a00 */
[----:B------:R-:W-:Y:S01]  /*6250*/  IADD3.X R17, R17, UR38, RZ, P0, !PT ;  /* 0x0000002611117c10 */ /* 0x000fe200087fe4ff */
[----:B------:R-:W-:Y:S01]  /*6260*/  UMOV UR47, 0xffffffff ;  /* 0xffffffff002f7882 */ /* 0x000fe20000000000 */
[----:B------:R-:W-:Y:S01]  /*6270*/  ISETP.GE.U32.AND P0, PT, R16, UR4, PT ;  /* 0x0000000410007c0c */ /* 0x000fe2000bf06070 */
[----:B------:R-:W-:Y:S01]  /*6280*/  IMAD.MOV.U32 R3, RZ, RZ, -0x1 ;  /* 0xffffffffff037424 */ /* 0x000fe200078e00ff */
[----:B------:R-:W-:Y:S01]  /*6290*/  PRMT R4, RZ, 0x7610, R4 ;  /* 0x00007610ff047816 */ /* 0x000fe20000000004 */
[----:B------:R-:W-:Y:S01]  /*62a0*/  IMAD.MOV.U32 R7, RZ, RZ, -0x1 ;  /* 0xffffffffff077424 */ /* 0x000fe200078e00ff */
[----:B------:R-:W-:-:S13]  /*62b0*/  ISETP.GE.U32.AND.EX P0, PT, R17, UR5, PT, P0 ;  /* 0x0000000511007c0c */ /* 0x000fda000bf06100 */
[----:B------:R-:W-:Y:S05]  /*62c0*/  @P0 BRA `(.L_x_97) ;  /* 0x0000000400600947 */ /* 0x000fea0003800000 */
[----:B------:R-:W2:Y:S01]  /*62d0*/  LDC.64 R10, c[0x0][0x8d0] ;  /* 0x00023400ff0a7b82 */ /* 0x000ea20000000a00 */
[----:B------:R-:W3:Y:S01]  /*62e0*/  S2R R24, SR_CTAID.X ;  /* 0x0000000000187919 */ /* 0x000ee20000002500 */
[----:B------:R-:W-:Y:S02]  /*62f0*/  IMAD.MOV.U32 R8, RZ, RZ, R16 ;  /* 0x000000ffff087224 */ /* 0x000fe400078e0010 */
[----:B------:R-:W-:-:S04]  /*6300*/  IMAD.MOV.U32 R9, RZ, RZ, R17 ;  /* 0x000000ffff097224 */ /* 0x000fc800078e0011 */
[----:B------:R-:W4:Y:S08]  /*6310*/  LDC R12, c[0x0][0x8d8] ;  /* 0x00023600ff0c7b82 */ /* 0x000f300000000800 */
[----:B------:R-:W1:Y:S01]  /*6320*/  LDC.64 R20, c[0x0][0x8c8] ;  /* 0x00023200ff147b82 */ /* 0x000e620000000a00 */
[----:B--2---:R-:W-:-:S04]  /*6330*/  ISETP.NE.U32.AND P0, PT, R10, RZ, PT ;  /* 0x000000ff0a00720c */ /* 0x004fc80003f05070 */
[----:B------:R-:W-:-:S13]  /*6340*/  ISETP.NE.AND.EX P0, PT, R11, RZ, PT, P0 ;  /* 0x000000ff0b00720c */ /* 0x000fda0003f05300 */
[----:B-1-34-:R-:W-:Y:S05]  /*6350*/  @!P0 BRA `(.L_x_98) ;  /* 0x0000000000288947 */ /* 0x01afea0003800000 */
        /* <DEDUP_REMOVED lines=10> */
.L_x_98:
[----:B------:R-:W1:Y:S01]  /*6400*/  S2R R25, SR_CTAID.Y ;  /* 0x0000000000197919 */ /* 0x000e620000002600 */
[-CC-:B------:R-:W-:Y:S01]  /*6410*/  SHF.R.U64 R32, R8, R12.reuse, R9.reuse ;  /* 0x0000000c08207219 */ /* 0x180fe20000001209 */
[----:B------:R-:W2:Y:S01]  /*6420*/  LDC.64 R14, c[0x0][0x8e8] ;  /* 0x00023a00ff0e7b82 */ /* 0x000ea20000000a00 */
[----:B------:R-:W-:Y:S01]  /*6430*/  SHF.R.U32.HI R3, RZ, R12, R9 ;  /* 0x0000000cff037219 */ /* 0x000fe20000011609 */
[----:B------:R-:W-:Y:S01]  /*6440*/  ULDC UR4, c[0x0][0x150] ;  /* 0x0000540000047ab9 */ /* 0x000fe20000000800 */
[----:B------:R-:W-:Y:S02]  /*6450*/  IADD3 R7, P0, RZ, -R32, RZ ;  /* 0x80000020ff077210 */ /* 0x000fe40007f1e0ff */
[----:B------:R-:W-:-:S03]  /*6460*/  I2FP.F32.U32 R9, R24 ;  /* 0x0000001800097245 */ /* 0x000fc60000201000 */
[----:B------:R-:W3:Y:S01]  /*6470*/  LDC R8, c[0x0][0x8c0] ;  /* 0x00023000ff087b82 */ /* 0x000ee20000000800 */
[----:B------:R-:W-:Y:S02]  /*6480*/  IMAD.X R3, RZ, RZ, ~R3, P0 ;  /* 0x000000ffff037224 */ /* 0x000fe400000e0e03 */
[----:B------:R-:W-:Y:S01]  /*6490*/  FMUL R9, R9, UR4 ;  /* 0x0000000409097c20 */ /* 0x000fe20008400000 */
[----:B------:R-:W-:Y:S01]  /*64a0*/  IMAD.WIDE.U32 R4, R7, R20, R16 ;  /* 0x0000001407047225 */ /* 0x000fe200078e0010 */
[----:B------:R-:W-:-:S03]  /*64b0*/  ULDC UR4, c[0x0][0x154] ;  /* 0x0000550000047ab9 */ /* 0x000fc60000000800 */
[----:B------:R-:W-:Y:S01]  /*64c0*/  IMAD R6, R3, R20, RZ ;  /* 0x0000001403067224 */ /* 0x000fe200078e02ff */
[----:B------:R-:W4:Y:S01]  /*64d0*/  LDC R11, c[0x0][0x900] ;  /* 0x00024000ff0b7b82 */ /* 0x000f220000000800 */
[----:B------:R-:W5:Y:S02]  /*64e0*/  F2I.U32.TRUNC.NTZ R9, R9 ;  /* 0x0000000900097305 */ /* 0x000f64000020f000 */
[----:B------:R-:W-:-:S04]  /*64f0*/  IMAD R3, R7, R21, R6 ;  /* 0x0000001507037224 */ /* 0x000fc800078e0206 */
[----:B------:R-:W-:Y:S01]  /*6500*/  IMAD.IADD R3, R5, 0x1, R3 ;  /* 0x0000000105037824 */ /* 0x000fe200078e0203 */
[----:B------:R-:W4:Y:S01]  /*6510*/  LDC R20, c[0x0][0x8b0] ;  /* 0x00022c00ff147b82 */ /* 0x000f220000000800 */
[----:B--2---:R-:W-:-:S04]  /*6520*/  ISETP.NE.U32.AND P0, PT, R14, RZ, PT ;  /* 0x000000ff0e00720c */ /* 0x004fc80003f05070 */
[----:B------:R-:W-:-:S03]  /*6530*/  ISETP.NE.AND.EX P0, PT, R15, RZ, PT, P0 ;  /* 0x000000ff0f00720c */ /* 0x000fc60003f05300 */
[----:B------:R-:W2:Y:S01]  /*6540*/  LDC R7, c[0x0][0x144] ;  /* 0x00005100ff077b82 */ /* 0x000ea20000000800 */
[-C--:B---3--:R-:W-:Y:S01]  /*6550*/  SHF.R.U64 R12, R4, R8.reuse, R3 ;  /* 0x00000008040c7219 */ /* 0x088fe20000001203 */
[----:B-----5:R-:W-:Y:S01]  /*6560*/  IMAD.MOV R9, RZ, RZ, -R9 ;  /* 0x000000ffff097224 */ /* 0x020fe200078e0a09 */
[----:B-1----:R-:W-:Y:S02]  /*6570*/  I2FP.F32.U32 R4, R25 ;  /* 0x0000001900047245 */ /* 0x002fe40000201000 */
[----:B------:R-:W-:-:S03]  /*6580*/  SHF.R.U32.HI R3, RZ, R8, R3 ;  /* 0x00000008ff037219 */ /* 0x000fc60000011603 */
[----:B------:R-:W1:Y:S01]  /*6590*/  LDC R26, c[0x0][0x148] ;  /* 0x00005200ff1a7b82 */ /* 0x000e620000000800 */
[----:B------:R-:W-:Y:S01]  /*65a0*/  FMUL R6, R4, UR4 ;  /* 0x0000000404067c20 */ /* 0x000fe20008400000 */
[----:B------:R-:W-:Y:S02]  /*65b0*/  MOV R4, 0xffffffff ;  /* 0xffffffff00047802 */ /* 0x000fe40000000f00 */
[-C--:B----4-:R-:W-:Y:S02]  /*65c0*/  SHF.L.U32 R30, R0, R11.reuse, RZ ;  /* 0x0000000b001e7219 */ /* 0x090fe400000006ff */
[----:B------:R-:W-:Y:S02]  /*65d0*/  SHF.L.U32 R4, R4, R11, RZ ;  /* 0x0000000b04047219 */ /* 0x000fe400000006ff */
[----:B------:R-:W3:Y:S01]  /*65e0*/  LDC R21, c[0x0][0x8a8] ;  /* 0x00022a00ff157b82 */ /* 0x000ee20000000800 */
[-CC-:B------:R-:W-:Y:S02]  /*65f0*/  SHF.R.U64 R10, R12, R20.reuse, R3.reuse ;  /* 0x000000140c0a7219 */ /* 0x180fe40000001203 */
[----:B------:R-:W-:-:S02]  /*6600*/  SHF.R.U32.HI R3, RZ, R20, R3 ;  /* 0x00000014ff037219 */ /* 0x000fc40000011603 */
[----:B------:R4:W1:Y:S01]  /*6610*/  F2I.U32.TRUNC.NTZ R20, R6 ;  /* 0x0000000600147305 */ /* 0x000862000020f000 */
[----:B------:R-:W-:Y:S02]  /*6620*/  LOP3.LUT R27, RZ, R4, RZ, 0x33, !PT ;  /* 0x00000004ff1b7212 */ /* 0x000fe400078e33ff */
[----:B------:R-:W1:Y:S01]  /*6630*/  LDC R28, c[0x0][0x8f0] ;  /* 0x00023c00ff1c7b82 */ /* 0x000e620000000800 */
[--C-:B------:R-:W-:Y:S01]  /*6640*/  SHF.R.U64 R13, R10, R11, R3.reuse ;  /* 0x0000000b0a0d7219 */ /* 0x100fe20000001203 */
[----:B--2---:R-:W-:Y:S01]  /*6650*/  IMAD R24, R7, R9, R24 ;  /* 0x0000000907187224 */ /* 0x004fe200078e0218 */
[----:B------:R-:W-:-:S03]  /*6660*/  SHF.R.U32.HI R5, RZ, R11, R3 ;  /* 0x0000000bff057219 */ /* 0x000fc60000011603 */
[----:B------:R-:W-:Y:S02]  /*6670*/  IMAD.MOV.U32 R4, RZ, RZ, R13 ;  /* 0x000000ffff047224 */ /* 0x000fe400078e000d */
[----:B------:R-:W2:Y:S08]  /*6680*/  LDC R29, c[0x0][0x8e0] ;  /* 0x00023800ff1d7b82 */ /* 0x000eb00000000800 */
[----:B------:R-:W1:Y:S01]  /*6690*/  LDC R31, c[0x0][0x8b8] ;  /* 0x00022e00ff1f7b82 */ /* 0x000e620000000800 */
[----:B----4-:R-:W-:Y:S05]  /*66a0*/  @!P0 BRA `(.L_x_99) ;  /* 0x0000000000288947 */ /* 0x010fea0003800000 */
[----:B------:R-:W4:Y:S02]  /*66b0*/  LDC R0, c[0x0][0x8f4] ;  /* 0x00023d00ff007b82 */ /* 0x000f240000000800 */
[----:B----4-:R-:W-:-:S05]  /*66c0*/  IADD3 R3, P0, R13, R0, RZ ;  /* 0x000000000d037210 */ /* 0x010fca0007f1e0ff */
[----:B------:R-:W-:-:S04]  /*66d0*/  IMAD.X R11, RZ, RZ, R5, P0 ;  /* 0x000000ffff0b7224 */ /* 0x000fc800000e0605 */
[----:B------:R-:W-:-:S04]  /*66e0*/  IMAD.WIDE.U32 R4, R11, R14, RZ ;  /* 0x0000000e0b047225 */ /* 0x000fc800078e00ff */
[----:B------:R-:W-:-:S04]  /*66f0*/  IMAD.WIDE.U32 R6, P0, R3, R15, R4 ;  /* 0x0000000f03067225 */ /* 0x000fc80007800004 */
[----:B------:R-:W-:-:S04]  /*6700*/  IMAD.WIDE.U32 R4, R3, R14, RZ ;  /* 0x0000000e03047225 */ /* 0x000fc800078e00ff */
[----:B------:R-:W-:Y:S01]  /*6710*/  IMAD.X R9, RZ, RZ, RZ, P0 ;  /* 0x000000ffff097224 */ /* 0x000fe200000e06ff */
[----:B------:R-:W-:Y:S01]  /*6720*/  IADD3 RZ, P0, R5, R6, RZ ;  /* 0x0000000605ff7210 */ /* 0x000fe20007f1e0ff */
[----:B------:R-:W-:-:S04]  /*6730*/  IMAD.MOV.U32 R8, RZ, RZ, R7 ;  /* 0x000000ffff087224 */ /* 0x000fc800078e0007 */
[----:B------:R-:W-:-:S08]  /*6740*/  IMAD.WIDE.U32.X R4, R11, R15, R8, P0 ;  /* 0x0000000f0b047225 */ /* 0x000fd000000e0408 */
.L_x_99:
[----:B------:R-:W-:Y:S01]  /*6750*/  ISETP.NE.AND P0, PT, R2, 0x1, PT ;  /* 0x000000010200780c */ /* 0x000fe20003f05270 */
[----:B-1----:R-:W-:Y:S01]  /*6760*/  IMAD.MOV R20, RZ, RZ, -R20 ;  /* 0x000000ffff147224 */ /* 0x002fe200078e0a14 */
[----:B------:R-:W-:Y:S02]  /*6770*/  SHF.R.U64 R0, R4, R28, R5 ;  /* 0x0000001c04007219 */ /* 0x000fe40000001205 */
[----:B------:R-:W-:Y:S02]  /*6780*/  LOP3.LUT R3, R10, R27, RZ, 0xc0, !PT ;  /* 0x0000001b0a037212 */ /* 0x000fe400078ec0ff */
[----:B---3--:R-:W-:Y:S01]  /*6790*/  IADD3 R5, R21, -0x1, RZ ;  /* 0xffffffff15057810 */ /* 0x008fe20007ffe0ff */
[----:B------:R-:W-:Y:S01]  /*67a0*/  IMAD.MOV R4, RZ, RZ, -R0 ;  /* 0x000000ffff047224 */ /* 0x000fe200078e0a00 */
[----:B------:R-:W-:Y:S01]  /*67b0*/  R2UR UR47, R32 ;  /* 0x00000000202f72ca */ /* 0x000fe200000e0000 */
[----:B------:R-:W-:Y:S01]  /*67c0*/  IMAD R3, R30, R0, R3 ;  /* 0x000000001e037224 */ /* 0x000fe200078e0203 */
[----:B------:R-:W-:Y:S01]  /*67d0*/  LOP3.LUT R5, R12, R5, RZ, 0xc0, !PT ;  /* 0x000000050c057212 */ /* 0x000fe200078ec0ff */
[----:B--2---:R-:W-:-:S02]  /*67e0*/  IMAD R0, R4, R29, R13 ;  /* 0x0000001d04007224 */ /* 0x004fc400078e020d */
[----:B------:R-:W-:Y:S02]  /*67f0*/  @P0 IMAD R24, R26, R20, R25 ;  /* 0x000000141a180224 */ /* 0x000fe400078e0219 */
[----:B------:R-:W-:Y:S02]  /*6800*/  IMAD R0, R0, R21, R5 ;  /* 0x0000001500007224 */ /* 0x000fe400078e0205 */
[----:B------:R-:W-:Y:S02]  /*6810*/  IMAD R3, R3, R31, R24 ;  /* 0x0000001f03037224 */ /* 0x000fe400078e0218 */
[----:B------:R-:W-:-:S03]  /*6820*/  IMAD.MOV.U32 R4, RZ, RZ, 0x1 ;  /* 0x00000001ff047424 */ /* 0x000fc600078e00ff */
[----:B------:R-:W-:Y:S02]  /*6830*/  SEL R7, R0, R3, !P0 ;  /* 0x0000000300077207 */ /* 0x000fe40004000000 */
[----:B------:R-:W-:-:S07]  /*6840*/  SEL R3, R3, R0, !P0 ;  /* 0x0000000003037207 */ /* 0x000fce0004000000 */
.L_x_97:
[----:B------:R-:W-:Y:S01]  /*6850*/  LOP3.LUT P0, RZ, R4, 0xff, RZ, 0xc0, !PT ;  /* 0x000000ff04ff7812 */ /* 0x000fe2000780c0ff */
[----:B------:R-:W-:-:S04]  /*6860*/  UIMAD.WIDE.U32 UR4, UR52, -0x33333333, URZ ;  /* 0xcccccccd340478a5 */ /* 0x000fc8000f8e003f */
[----:B------:R-:W-:-:S04]  /*6870*/  USHF.R.U32.HI UR4, URZ, 0x3, UR5 ;  /* 0x000000033f047899 */ /* 0x000fc80008011605 */
[----:B------:R-:W-:-:S04]  /*6880*/  UIMAD UR4, UR4, -0xa, UR52 ;  /* 0xfffffff6040478a4 */ /* 0x000fc8000f8e0234 */
[----:B------:R-:W-:Y:S08]  /*6890*/  @P0 BRA `(.L_x_100) ;  /* 0xffffffac00ac0947 */ /* 0x000ff0000383ffff */
[----:B------:R-:W-:-:S04]  /*68a0*/  DEPBAR.LE SB0, 0x0 ;  /* 0x000080000000791a */ /* 0x000fc80000000000 */
[----:B------:R-:W-:Y:S05]  /*68b0*/  EXIT ;  /* 0x000000000000794d */ /* 0x000fea0003800000 */
.L_x_12:
[----:B------:R-:W-:Y:S01]  /*68c0*/  ULDC.64 UR4, c[0x0][0x8f8] ;  /* 0x00023e0000047ab9 */ /* 0x000fe20000000a00 */
[----:B------:R-:W-:Y:S01]  /*68d0*/  PRMT R12, RZ, 0x7610, R12 ;  /* 0x00007610ff0c7816 */ /* 0x000fe2000000000c */
[----:B------:R-:W-:Y:S01]  /*68e0*/  IMAD.MOV.U32 R20, RZ, RZ, -0x1 ;  /* 0xffffffffff147424 */ /* 0x000fe200078e00ff */
[----:B------:R-:W-:Y:S01]  /*68f0*/  ISETP.GE.U32.AND P0, PT, R16, UR4, PT ;  /* 0x0000000410007c0c */ /* 0x000fe2000bf06070 */
[----:B------:R-:W-:Y:S02]  /*6900*/  IMAD.MOV.U32 R7, RZ, RZ, -0x1 ;  /* 0xffffffffff077424 */ /* 0x000fe400078e00ff */
[----:B------:R-:W-:Y:S01]  /*6910*/  IMAD.MOV.U32 R13, RZ, RZ, -0x1 ;  /* 0xffffffffff0d7424 */ /* 0x000fe200078e00ff */
[----:B------:R-:W-:-:S13]  /*6920*/  ISETP.GE.U32.AND.EX P0, PT, R17, UR5, PT, P0 ;  /* 0x0000000511007c0c */ /* 0x000fda000bf06100 */
[----:B------:R-:W-:Y:S05]  /*6930*/  @P0 BRA `(.L_x_101) ;  /* 0x0000000400240947 */ /* 0x000fea0003800000 */
[----:B------:R-:W2:Y:S01]  /*6940*/  LDC.64 R22, c[0x0][0x8d0] ;  /* 0x00023400ff167b82 */ /* 0x000ea20000000a00 */
[----:B------:R-:W-:Y:S01]  /*6950*/  MOV R20, R16 ;  /* 0x0000001000147202 */ /* 0x000fe20000000f00 */
[----:B------:R-:W-:-:S06]  /*6960*/  IMAD.MOV.U32 R21, RZ, RZ, R17 ;  /* 0x000000ffff157224 */ /* 0x000fcc00078e0011 */
[----:B------:R-:W3:Y:S08]  /*6970*/  LDC R26, c[0x0][0x8d8] ;  /* 0x00023600ff1a7b82 */ /* 0x000ef00000000800 */
[----:B------:R-:W4:Y:S01]  /*6980*/  LDC.64 R28, c[0x0][0x8c8] ;  /* 0x00023200ff1c7b82 */ /* 0x000f220000000a00 */
[----:B--2---:R-:W-:-:S04]  /*6990*/  ISETP.NE.U32.AND P0, PT, R22, RZ, PT ;  /* 0x000000ff1600720c */ /* 0x004fc80003f05070 */
[----:B------:R-:W-:-:S13]  /*69a0*/  ISETP.NE.AND.EX P0, PT, R23, RZ, PT, P0 ;  /* 0x000000ff1700720c */ /* 0x000fda0003f05300 */
[----:B---34-:R-:W-:Y:S05]  /*69b0*/  @!P0 BRA `(.L_x_102) ;  /* 0x0000000000288947 */ /* 0x018fea0003800000 */
[----:B------:R-:W2:Y:S02]  /*69c0*/  LDC R7, c[0x0][0x8dc] ;  /* 0x00023700ff077b82 */ /* 0x000ea40000000800 */
[----:B--2---:R-:W-:-:S05]  /*69d0*/  IADD3 R7, P0, R16, R7, RZ ;  /* 0x0000000710077210 */ /* 0x004fca0007f1e0ff */
        /* <DEDUP_REMOVED lines=8> */
.L_x_102:
[----:B------:R-:W2:Y:S01]  /*6a60*/  LDC.64 R32, c[0x0][0x8e8] ;  /* 0x00023a00ff207b82 */ /* 0x000ea20000000a00 */
[-CC-:B------:R-:W-:Y:S01]  /*6a70*/  SHF.R.U64 R25, R20, R26.reuse, R21.reuse ;  /* 0x0000001a14197219 */ /* 0x180fe20000001215 */
[----:B------:R-:W-:Y:S01]  /*6a80*/  ULDC UR4, c[0x0][0x900] ;  /* 0x0002400000047ab9 */ /* 0x000fe20000000800 */
[----:B------:R-:W-:Y:S02]  /*6a90*/  SHF.R.U32.HI R7, RZ, R26, R21 ;  /* 0x0000001aff077219 */ /* 0x000fe40000011615 */
[----:B------:R-:W-:-:S03]  /*6aa0*/  IADD3 R15, P0, RZ, -R25, RZ ;  /* 0x80000019ff0f7210 */ /* 0x000fc60007f1e0ff */
[----:B------:R-:W3:Y:S02]  /*6ab0*/  LDC R20, c[0x0][0x8c0] ;  /* 0x00023000ff147b82 */ /* 0x000ee40000000800 */
[----:B------:R-:W-:Y:S02]  /*6ac0*/  IMAD.X R7, RZ, RZ, ~R7, P0 ;  /* 0x000000ffff077224 */ /* 0x000fe400000e0e07 */
[----:B------:R-:W-:-:S04]  /*6ad0*/  IMAD.WIDE.U32 R12, R15, R28, R16 ;  /* 0x0000001c0f0c7225 */ /* 0x000fc800078e0010 */
[----:B------:R-:W4:Y:S01]  /*6ae0*/  LDC R30, c[0x0][0x8b0] ;  /* 0x00022c00ff1e7b82 */ /* 0x000f220000000800 */
[----:B------:R-:W-:-:S04]  /*6af0*/  IMAD R14, R7, R28, RZ ;  /* 0x0000001c070e7224 */ /* 0x000fc800078e02ff */
[----:B------:R-:W-:-:S03]  /*6b00*/  IMAD R7, R15, R29, R14 ;  /* 0x0000001d0f077224 */ /* 0x000fc600078e020e */
[----:B------:R-:W1:Y:S01]  /*6b10*/  LDC R27, c[0x0][0x8a8] ;  /* 0x00022a00ff1b7b82 */ /* 0x000e620000000800 */
[----:B--2---:R-:W-:Y:S02]  /*6b20*/  ISETP.NE.U32.AND P0, PT, R32, RZ, PT ;  /* 0x000000ff2000720c */ /* 0x004fe40003f05070 */
[----:B------:R-:W-:Y:S02]  /*6b30*/  IADD3 R7, R13, R7, RZ ;  /* 0x000000070d077210 */ /* 0x000fe40007ffe0ff */
[----:B------:R-:W-:-:S03]  /*6b40*/  ISETP.NE.AND.EX P0, PT, R33, RZ, PT, P0 ;  /* 0x000000ff2100720c */ /* 0x000fc60003f05300 */
[----:B------:R-:W2:Y:S01]  /*6b50*/  LDC R29, c[0x0][0x8f0] ;  /* 0x00023c00ff1d7b82 */ /* 0x000ea20000000800 */
[-CC-:B---3--:R-:W-:Y:S01]  /*6b60*/  SHF.R.U64 R22, R12, R20.reuse, R7.reuse ;  /* 0x000000140c167219 */ /* 0x188fe20000001207 */
[----:B------:R-:W-:Y:S01]  /*6b70*/  IMAD.MOV.U32 R12, RZ, RZ, -0x1 ;  /* 0xffffffffff0c7424 */ /* 0x000fe200078e00ff */
[----:B------:R-:W-:-:S04]  /*6b80*/  SHF.R.U32.HI R7, RZ, R20, R7 ;  /* 0x00000014ff077219 */ /* 0x000fc80000011607 */
[----:B------:R-:W-:Y:S01]  /*6b90*/  SHF.L.U32 R12, R12, UR4, RZ ;  /* 0x000000040c0c7c19 */ /* 0x000fe200080006ff */
[----:B------:R-:W3:Y:S01]  /*6ba0*/  LDC R31, c[0x0][0x8e0] ;  /* 0x00023800ff1f7b82 */ /* 0x000ee20000000800 */
[-CC-:B----4-:R-:W-:Y:S02]  /*6bb0*/  SHF.R.U64 R26, R22, R30.reuse, R7.reuse ;  /* 0x0000001e161a7219 */ /* 0x190fe40000001207 */
[----:B------:R-:W-:Y:S02]  /*6bc0*/  SHF.R.U32.HI R7, RZ, R30, R7 ;  /* 0x0000001eff077219 */ /* 0x000fe40000011607 */
[----:B------:R-:W-:Y:S02]  /*6bd0*/  LOP3.LUT R35, RZ, R12, RZ, 0x33, !PT ;  /* 0x0000000cff237212 */ /* 0x000fe400078e33ff */
[--C-:B------:R-:W-:Y:S01]  /*6be0*/  SHF.R.U64 R28, R26, UR4, R7.reuse ;  /* 0x000000041a1c7c19 */ /* 0x100fe20008001207 */
[----:B------:R-:W4:Y:S01]  /*6bf0*/  LDC R34, c[0x0][0x8b8] ;  /* 0x00022e00ff227b82 */ /* 0x000f220000000800 */
[----:B------:R-:W-:-:S03]  /*6c00*/  SHF.R.U32.HI R13, RZ, UR4, R7 ;  /* 0x00000004ff0d7c19 */ /* 0x000fc60008011607 */
[----:B------:R-:W-:Y:S01]  /*6c10*/  IMAD.MOV.U32 R12, RZ, RZ, R28 ;  /* 0x000000ffff0c7224 */ /* 0x000fe200078e001c */
[----:B-1----:R-:W-:Y:S06]  /*6c20*/  @!P0 BRA `(.L_x_103) ;  /* 0x0000000000288947 */ /* 0x002fec0003800000 */
[----:B------:R-:W1:Y:S02]  /*6c30*/  LDC R7, c[0x0][0x8f4] ;  /* 0x00023d00ff077b82 */ /* 0x000e640000000800 */
[----:B-1----:R-:W-:-:S05]  /*6c40*/  IADD3 R7, P0, R28, R7, RZ ;  /* 0x000000071c077210 */ /* 0x002fca0007f1e0ff */
        /* <DEDUP_REMOVED lines=8> */
.L_x_103:
[----:B------:R-:W-:Y:S01]  /*6cd0*/  ISETP.NE.AND P0, PT, R2, 0x1, PT ;  /* 0x000000010200780c */ /* 0x000fe20003f05270 */
[----:B------:R-:W-:Y:S01]  /*6ce0*/  USHF.L.U32 UR4, UR37, UR4, URZ ;  /* 0x0000000425047299 */ /* 0x000fe2000800063f */
[----:B--2---:R-:W-:Y:S02]  /*6cf0*/  SHF.R.U64 R12, R12, R29, R13 ;  /* 0x0000001d0c0c7219 */ /* 0x004fe4000000120d */
[----:B------:R-:W-:Y:S02]  /*6d00*/  LOP3.LUT R7, R26, R35, RZ, 0xc0, !PT ;  /* 0x000000231a077212 */ /* 0x000fe400078ec0ff */
[----:B------:R-:W-:Y:S01]  /*6d10*/  IADD3 R15, R27, -0x1, RZ ;  /* 0xffffffff1b0f7810 */ /* 0x000fe20007ffe0ff */
[----:B------:R-:W-:Y:S02]  /*6d20*/  IMAD.MOV R13, RZ, RZ, -R12 ;  /* 0x000000ffff0d7224 */ /* 0x000fe400078e0a0c */
[----:B------:R-:W-:Y:S01]  /*6d30*/  IMAD R9, R12, UR4, R7 ;  /* 0x000000040c097c24 */ /* 0x000fe2000f8e0207 */
[----:B------:R-:W-:Y:S01]  /*6d40*/  LOP3.LUT R22, R22, R15, RZ, 0xc0, !PT ;  /* 0x0000000f16167212 */ /* 0x000fe200078ec0ff */
[----:B---3--:R-:W-:-:S02]  /*6d50*/  IMAD R7, R13, R31, R28 ;  /* 0x0000001f0d077224 */ /* 0x008fc400078e021c */
[----:B------:R-:W-:Y:S02]  /*6d60*/  @P0 IMAD R10, R11, R24, R8 ;  /* 0x000000180b0a0224 */ /* 0x000fe400078e0208 */
[----:B------:R-:W-:Y:S02]  /*6d70*/  IMAD.MOV.U32 R12, RZ, RZ, 0x1 ;  /* 0x00000001ff0c7424 */ /* 0x000fe400078e00ff */
[----:B----4-:R-:W-:Y:S02]  /*6d80*/  IMAD R10, R9, R34, R10 ;  /* 0x00000022090a7224 */ /* 0x010fe400078e020a */
[----:B------:R-:W-:Y:S02]  /*6d90*/  IMAD R9, R7, R27, R22 ;  /* 0x0000001b07097224 */ /* 0x000fe400078e0216 */
[----:B------:R-:W-:-:S03]  /*6da0*/  IMAD.MOV.U32 R13, RZ, RZ, R25 ;  /* 0x000000ffff0d7224 */ /* 0x000fc600078e0019 */
[----:B------:R-:W-:Y:S02]  /*6db0*/  SEL R7, R9, R10, !P0 ;  /* 0x0000000a09077207 */ /* 0x000fe40004000000 */
[----:B------:R-:W-:-:S07]  /*6dc0*/  SEL R20, R10, R9, !P0 ;  /* 0x000000090a147207 */ /* 0x000fce0004000000 */
.L_x_101:
[----:B------:R-:W-:-:S08]  /*6dd0*/  NOP ;  /* 0x0000000000007918 */ /* 0x000fd00000000000 */
[----:B------:R-:W2:-:S00]  /*6de0*/  USETMAXREG.DEALLOC.CTAPOOL 0x28 ;  /* 0x00000028000079c8 */ /* 0x000e8000080e0500 */
[----:B--2---:R-:W-:-:S13]  /*6df0*/  ISETP.NE.AND P0, PT, R3, 0x1, PT ;  /* 0x000000010300780c */ /* 0x004fda0003f05270 */
[----:B-1----:R-:W-:Y:S05]  /*6e00*/  @!P0 EXIT ;  /* 0x000000000000894d */ /* 0x002fea0003800000 */
[----:B------:R-:W-:Y:S05]  /*6e10*/  @!P4 BRA `(.L_x_104) ;  /* 0x0000001000b0c947 */ /* 0x000fea0003800000 */
[----:B------:R-:W-:-:S04]  /*6e20*/  PRMT R6, R6, 0x9910, RZ ;  /* 0x0000991006067816 */ /* 0x000fc800000000ff */
[----:B------:R-:W-:-:S04]  /*6e30*/  ISETP.NE.AND P0, PT, R6, RZ, PT ;  /* 0x000000ff0600720c */ /* 0x000fc80003f05270 */
[----:B------:R-:W-:-:S13]  /*6e40*/  ISETP.NE.OR P0, PT, R3, 0x2, !P0 ;  /* 0x000000020300780c */ /* 0x000fda0004705670 */
[----:B------:R-:W-:Y:S05]  /*6e50*/  @P0 EXIT ;  /* 0x000000000000094d */ /* 0x000fea0003800000 */
[----:B------:R-:W-:-:S13]  /*6e60*/  LOP3.LUT P1, RZ, R12, 0xff, RZ, 0xc0, !PT ;  /* 0x000000ff0cff7812 */ /* 0x000fda000782c0ff */
[----:B------:R-:W-:Y:S05]  /*6e70*/  @!P1 BRA `(.L_x_105) ;  /* 0x0000000000189947 */ /* 0x000fea0003800000 */
[----:B------:R-:W-:Y:S01]  /*6e80*/  UMOV UR4, 0x400 ;  /* 0x0000040000047882 */ /* 0x000fe20000000000 */
[----:B------:R-:W-:Y:S01]  /*6e90*/  IMAD.MOV.U32 R3, RZ, RZ, RZ ;  /* 0x000000ffff037224 */ /* 0x000fe200078e00ff */
[----:B------:R-:W-:-:S04]  /*6ea0*/  ULEA UR4, UR36, UR4, 0x18 ;  /* 0x0000000424047291 */ /* 0x000fc8000f8ec03f */
[----:B------:R-:W-:-:S05]  /*6eb0*/  SHF.L.U32 R3, R3, 0x1f, RZ ;  /* 0x0000001f03037819 */ /* 0x000fca00000006ff */
[----:B------:R-:W1:Y:S02]  /*6ec0*/  SYNCS.PHASECHK.TRANS64.TRYWAIT P0, [UR4+0xe8], R3 ;  /* 0x0000e803ff0075a7 */ /* 0x000e640008000144 */
[----:B-1----:R-:W-:Y:S05]  /*6ed0*/  @!P0 BRA `(.L_x_106) ;  /* 0x0000002400c08947 */ /* 0x002fea0003800000 */
.L_x_105:
[----:B------:R-:W-:Y:S01]  /*6ee0*/  PRMT R10, RZ, 0x7610, R10 ;  /* 0x00007610ff0a7816 */ /* 0x000fe2000000000a */
[----:B------:R-:W-:Y:S06]  /*6ef0*/  @P2 BRA `(.L_x_107) ;  /* 0x0000000000242947 */ /* 0x000fec0003800000 */
[----:B------:R-:W-:Y:S02]  /*6f00*/  ULDC.64 UR4, c[0x0][0x588] ;  /* 0x0001620000047ab9 */ /* 0x000fe40000000a00 */
[----:B------:R-:W-:-:S04]  /*6f10*/  ISETP.NE.U32.AND P0, PT, RZ, UR4, PT ;  /* 0x00000004ff007c0c */ /* 0x000fc8000bf05070 */
[----:B------:R-:W-:-:S13]  /*6f20*/  ISETP.NE.AND.EX P0, PT, RZ, UR5, PT, P0 ;  /* 0x00000005ff007c0c */ /* 0x000fda000bf05300 */
[----:B------:R-:W-:Y:S05]  /*6f30*/  @!P0 BRA `(.L_x_108) ;  /* 0x00000000000c8947 */ /* 0x000fea0003800000 */
[----:B------:R2:W5:Y:S01]  /*6f40*/  LDG.E R12, desc[UR42][R4.64] ;  /* 0x0000002a040c7981 */ /* 0x000562000c1e1900 */
[----:B------:R-:W-:Y:S01]  /*6f50*/  IMAD.MOV.U32 R10, RZ, RZ, 0x1 ;  /* 0x00000001ff0a7424 */ /* 0x000fe200078e00ff */
[----:B------:R-:W-:Y:S06]  /*6f60*/  BRA `(.L_x_107) ;  /* 0x0000000000087947 */ /* 0x000fec0003800000 */
.L_x_108:
[----:B------:R-:W3:Y:S01]  /*6f70*/  LDC R12, c[0x0][0x580] ;  /* 0x00016000ff0c7b82 */ /* 0x000ee20000000800 */
[----:B------:R-:W-:-:S07]  /*6f80*/  MOV R10, 0x1 ;  /* 0x00000001000a7802 */ /* 0x000fce0000000f00 */
.L_x_107:
[----:B-1----:R-:W-:Y:S01]  /*6f90*/  IMAD.MOV.U32 R3, RZ, RZ, 0x1 ;  /* 0x00000001ff037424 */ /* 0x002fe200078e00ff */
[----:B------:R-:W-:Y:S06]  /*6fa0*/  @!P1 BRA `(.L_x_109) ;  /* 0x0000000c00d49947 */ /* 0x000fec0003800000 */
[----:B------:R-:W1:Y:S01]  /*6fb0*/  LDC R8, c[0x0][0x8a8] ;  /* 0x00022a00ff087b82 */ /* 0x000e620000000800 */
[----:B------:R-:W-:Y:S01]  /*6fc0*/  IMAD.MOV.U32 R3, RZ, RZ, -0x1 ;  /* 0xffffffffff037424 */ /* 0x000fe200078e00ff */
[----:B------:R-:W-:Y:S01]  /*6fd0*/  ULDC UR4, c[0x0][0x900] ;  /* 0x0002400000047ab9 */ /* 0x000fe20000000800 */
[----:B------:R-:W-:Y:S01]  /*6fe0*/  LOP3.LUT R11, R0, 0x2, RZ, 0xfc, !PT ;  /* 0x00000002000b7812 */ /* 0x000fe200078efcff */
[----:B------:R-:W-:Y:S01]  /*6ff0*/  ULDC.64 UR6, c[0x0][0x198] ;  /* 0x0000660000067ab9 */ /* 0x000fe20000000a00 */
[----:B------:R-:W-:Y:S02]  /*7000*/  USHF.L.U32 UR13, UR37, UR4, URZ ;  /* 0x00000004250d7299 */ /* 0x000fe4000800063f */
[----:B------:R-:W-:Y:S01]  /*7010*/  SHF.L.U32 R9, R3, UR4, RZ ;  /* 0x0000000403097c19 */ /* 0x000fe200080006ff */
[----:B------:R-:W-:Y:S01]  /*7020*/  IMAD.MOV.U32 R3, RZ, RZ, 0x1 ;  /* 0x00000001ff037424 */ /* 0x000fe200078e00ff */
[----:B------:R-:W-:Y:S01]  /*7030*/  ULDC.64 UR14, c[0x0][0x588] ;  /* 0x00016200000e7ab9 */ /* 0x000fe20000000a00 */
[----:B------:R-:W-:Y:S01]  /*7040*/  ULDC.64 UR22, c[0x0][0x8f8] ;  /* 0x00023e0000167ab9 */ /* 0x000fe20000000a00 */
[----:B------:R-:W-:Y:S01]  /*7050*/  LOP3.LUT R9, RZ, R9, RZ, 0x33, !PT ;  /* 0x00000009ff097212 */ /* 0x000fe200078e33ff */
[----:B------:R-:W-:Y:S01]  /*7060*/  ULDC.64 UR24, c[0x0][0x590] ;  /* 0x0001640000187ab9 */ /* 0x000fe20000000a00 */
[----:B-1----:R-:W-:-:S07]  /*7070*/  VIADD R8, R8, 0xffffffff ;  /* 0xffffffff08087836 */ /* 0x002fce0000000000 */
.L_x_141:
[----:B------:R-:W-:Y:S02]  /*7080*/  ISETP.NE.U32.AND P0, PT, RZ, UR24, PT ;  /* 0x00000018ff007c0c */ /* 0x000fe4000bf05070 */
[----:B------:R-:W-:Y:S02]  /*7090*/  R2UR UR11, R20 ;  /* 0x00000000140b72ca */ /* 0x000fe400000e0000 */
[----:B------:R-:W-:Y:S02]  /*70a0*/  R2UR UR10, R7 ;  /* 0x00000000070a72ca */ /* 0x000fe400000e0000 */
[----:B------:R-:W-:-:S09]  /*70b0*/  ISETP.NE.AND.EX P0, PT, RZ, UR25, PT, P0 ;  /* 0x00000019ff007c0c */ /* 0x000fd2000bf05300 */
[----:B------:R-:W-:Y:S02]  /*70c0*/  USHF.L.U32 UR11, UR11, 0x8, URZ ;  /* 0x000000080b0b7899 */ /* 0x000fe4000800063f */
[----:B------:R-:W-:Y:S02]  /*70d0*/  USHF.L.U32 UR10, UR10, 0x6, URZ ;  /* 0x000000060a0a7899 */ /* 0x000fe4000800063f */
[----:B---34-:R-:W-:Y:S10]  /*70e0*/  @!P0 BRA `(.L_x_110) ;  /* 0x00000000002c8947 */ /* 0x018ff40003800000 */
[----:B------:R-:W-:-:S04]  /*70f0*/  ISETP.NE.U32.AND P1, PT, RZ, UR14, PT ;  /* 0x0000000eff007c0c */ /* 0x000fc8000bf25070 */
[----:B------:R-:W-:-:S13]  /*7100*/  ISETP.NE.AND.EX P1, PT, RZ, UR15, PT, P1 ;  /* 0x0000000fff007c0c */ /* 0x000fda000bf25310 */
[----:B------:R-:W-:Y:S05]  /*7110*/  @!P1 BRA `(.L_x_111) ;  /* 0x0000000000189947 */ /* 0x000fea0003800000 */
[----:B--2---:R-:W1:Y:S01]  /*7120*/  LDC.64 R4, c[0x0][0x588] ;  /* 0x00016200ff047b82 */ /* 0x004e620000000a00 */
[----:B------:R-:W-:-:S04]  /*7130*/  IMAD R7, R13, UR24, RZ ;  /* 0x000000180d077c24 */ /* 0x000fc8000f8e02ff */
[----:B-1----:R-:W-:-:S05]  /*7140*/  IMAD.WIDE R4, R7, 0x4, R4 ;  /* 0x0000000407047825 */ /* 0x002fca00078e0204 */
[----:B---3-5:R1:W5:Y:S01]  /*7150*/  LDG.E R12, desc[UR42][R4.64] ;  /* 0x0000002a040c7981 */ /* 0x028362000c1e1900 */
[----:B------:R-:W-:Y:S01]  /*7160*/  IMAD.MOV.U32 R10, RZ, RZ, 0x1 ;  /* 0x00000001ff0a7424 */ /* 0x000fe200078e00ff */
[----:B------:R-:W-:Y:S06]  /*7170*/  BRA `(.L_x_110) ;  /* 0x0000000000087947 */ /* 0x000fec0003800000 */
.L_x_111:
[----:B---3-5:R-:W4:Y:S01]  /*7180*/  LDC R12, c[0x0][0x580] ;  /* 0x00016000ff0c7b82 */ /* 0x028f220000000800 */
[----:B------:R-:W-:-:S07]  /*7190*/  MOV R10, 0x1 ;  /* 0x00000001000a7802 */ /* 0x000fce0000000f00 */
.L_x_110:
[----:B------:R-:W-:Y:S05]  /*71a0*/  @!P0 BRA `(.L_x_112) ;  /* 0x00000000001c8947 */ /* 0x000fea0003800000 */
[----:B------:R-:W-:-:S13]  /*71b0*/  LOP3.LUT P2, RZ, R10, 0xff, RZ, 0xc0, !PT ;  /* 0x000000ff0aff7812 */ /* 0x000fda000784c0ff */
[----:B-12---:R-:W1:Y:S02]  /*71c0*/  @!P2 LDC.64 R4, c[0x0][0x588] ;  /* 0x00016200ff04ab82 */ /* 0x006e640000000a00 */
[----:B-1----:R-:W-:-:S04]  /*71d0*/  @!P2 ISETP.NE.U32.AND P0, PT, R4, RZ, PT ;  /* 0x000000ff0400a20c */ /* 0x002fc80003f05070 */
[----:B------:R-:W-:Y:S02]  /*71e0*/  @!P2 ISETP.NE.AND.EX P1, PT, R5, RZ, PT, P0 ;  /* 0x000000ff0500a20c */ /* 0x000fe40003f25300 */
[----:B---345:R-:W-:Y:S02]  /*71f0*/  @P2 FSETP.EQ.AND P0, PT, R12, RZ, PT ;  /* 0x000000ff0c00220b */ /* 0x038fe40003f02000 */
[----:B------:R-:W-:Y:S01]  /*7200*/  @!P2 PLOP3.LUT P0, PT, P1, PT, PT, 0x8, 0x0 ;  /* 0x000000000000a81c */ /* 0x000fe20000f0e170 */
[----:B------:R-:W-:-:S12]  /*7210*/  BRA `(.L_x_113) ;  /* 0x0000000000047947 */ /* 0x000fd80003800000 */
.L_x_112:
[----:B---345:R-:W-:-:S13]  /*7220*/  FSETP.EQ.AND P0, PT, R12, RZ, PT ;  /* 0x000000ff0c00720b */ /* 0x038fda0003f02000 */
.L_x_113:
[----:B------:R-:W-:Y:S02]  /*7230*/  ISETP.NE.AND P2, PT, R11, 0x3, PT ;  /* 0x000000030b00780c */ /* 0x000fe40003f45270 */
[----:B------:R-:W-:-:S04]  /*7240*/  ELECT P1, URZ, PT ;  /* 0x00000000003f782f */ /* 0x000fc80003820000 */
[----:B------:R-:W-:-:S07]  /*7250*/  PLOP3.LUT P0, PT, P1, P0, PT, 0x20, 0x0 ;  /* 0x000000000000781c */ /* 0x000fce0000f00470 */
[----:B------:R-:W-:Y:S06]  /*7260*/  @!P2 BRA `(.L_x_114) ;  /* 0x000000000004a947 */ /* 0x000fec0003800000 */
[----:B------:R-:W-:Y:S01]  /*7270*/  BPT.TRAP 0x1 ;  /* 0x000000040000795c */ /* 0x000fe20000300000 */
.L_x_114:
[----:B------:R-:W3:Y:S01]  /*7280*/  S2UR UR36, SR_CgaCtaId ;  /* 0x00000000002479c3 */ /* 0x000ee20000008800 */
[----:B------:R-:W-:Y:S01]  /*7290*/  UMOV UR4, 0x400 ;  /* 0x0000040000047882 */ /* 0x000fe20000000000 */
[----:B-12---:R-:W-:Y:S01]  /*72a0*/  SHF.L.U32 R4, R3, 0x1f, RZ ;  /* 0x0000001f03047819 */ /* 0x006fe200000006ff */
[----:B---3--:R-:W-:-:S09]  /*72b0*/  ULEA UR4, UR36, UR4, 0x18 ;  /* 0x0000000424047291 */ /* 0x008fd2000f8ec03f */
[----:B------:R-:W1:Y:S02]  /*72c0*/  SYNCS.PHASECHK.TRANS64.TRYWAIT P1, [UR4+0xc0], R4 ;  /* 0x0000c004ff0075a7 */ /* 0x000e640008020144 */
[----:B-1----:R-:W-:Y:S05]  /*72d0*/  @!P1 BRA `(.L_x_115) ;  /* 0x0000002000d89947 */ /* 0x002fea0003800000 */
.L_x_182:
[----:B------:R-:W-:Y:S04]  /*72e0*/  BSSY B0, `(.L_x_116) ;  /* 0x000000e000007945 */ /* 0x000fe80003800000 */
[----:B------:R-:W-:Y:S05]  /*72f0*/  @!P0 BRA `(.L_x_117) ;  /* 0x0000000000308947 */ /* 0x000fea0003800000 */
[----:B------:R-:W-:Y:S01]  /*7300*/  R2UR UR12, R13 ;  /* 0x000000000d0c72ca */ /* 0x000fe200000e0000 */
[----:B------:R-:W-:Y:S02]  /*7310*/  UIADD3 UR16, UP0, UR6, 0x3f0, URZ ;  /* 0x000003f006107890 */ /* 0x000fe4000ff1e03f */
[----:B------:R-:W-:Y:S02]  /*7320*/  UIADD3 UR8, UR4, 0x100, URZ ;  /* 0x0000010004087890 */ /* 0x000fe4000fffe03f */
[----:B------:R-:W-:Y:S02]  /*7330*/  UIADD3 UR9, UR4, 0xa0, URZ ;  /* 0x000000a004097890 */ /* 0x000fe4000fffe03f */
[----:B------:R-:W-:Y:S01]  /*7340*/  UIADD3.X UR17, URZ, UR7, URZ, UP0, !UPT ;  /* 0x000000073f117290 */ /* 0x000fe200087fe43f */
[----:B------:R-:W-:Y:S01]  /*7350*/  UMOV UR18, 0x0 ;  /* 0x0000000000127882 */ /* 0x000fe20000000000 */
[----:B------:R-:W-:-:S07]  /*7360*/  UMOV UR19, 0x10000000 ;  /* 0x1000000000137882 */ /* 0x000fce0000000000 */
[----:B------:R2:W-:Y:S02]  /*7370*/  UTMALDG.3D [UR8], [UR16], desc[UR18] ;  /* 0x00001208100075b4 */ /* 0x0005e40008011000 */
[----:B--2---:R-:W-:Y:S05]  /*7380*/  @!P2 BRA `(.L_x_118) ;  /* 0x000000000004a947 */ /* 0x004fea0003800000 */
[----:B------:R-:W-:Y:S01]  /*7390*/  BPT.TRAP 0x1 ;  /* 0x000000040000795c */ /* 0x000fe20000300000 */
.L_x_118:
[----:B-1----:R-:W1:Y:S02]  /*73a0*/  LDC R5, c[0x0][0x800] ;  /* 0x00020000ff057b82 */ /* 0x002e640000000800 */
[----:B-1----:R2:W-:Y:S02]  /*73b0*/  SYNCS.ARRIVE.TRANS64.RED.A0TR RZ, [UR4+0xa0], R5 ;  /* 0x0000a005ffff79a7 */ /* 0x0025e40008300404 */
.L_x_117:
[----:B------:R-:W-:Y:S05]  /*73c0*/  BSYNC B0 ;  /* 0x0000000000007941 */ /* 0x000fea0003800000 */
.L_x_116:
[----:B------:R-:W-:Y:S05]  /*73d0*/  @!P2 BRA `(.L_x_119) ;  /* 0x000000000004a947 */ /* 0x000fea0003800000 */
[----:B------:R-:W-:Y:S01]  /*73e0*/  BPT.TRAP 0x1 ;  /* 0x000000040000795c */ /* 0x000fe20000300000 */
.L_x_119:
[----:B------:R-:W-:-:S04]  /*73f0*/  UIADD3 UR5, UR4, 0xa0, URZ ;  /* 0x000000a004057890 */ /* 0x000fc8000fffe03f */
[----:B------:R-:W-:-:S09]  /*7400*/  UPRMT UR5, UR36, 0x654, UR5 ;  /* 0x0000065424057896 */ /* 0x000fd20008000005 */
[----:B------:R-:W-:Y:S01]  /*7410*/  SYNCS.ARRIVE.TRANS64.RED.A1T0 RZ, [UR5], RZ ;  /* 0x000000ffffff79a7 */ /* 0x000fe20008100405 */
[----:B------:R-:W-:Y:S05]  /*7420*/  @!P2 BRA `(.L_x_120) ;  /* 0x000000000004a947 */ /* 0x000fea0003800000 */
[----:B------:R-:W-:Y:S01]  /*7430*/  BPT.TRAP 0x1 ;  /* 0x000000040000795c */ /* 0x000fe20000300000 */
.L_x_120:
[----:B------:R-:W3:Y:S02]  /*7440*/  SYNCS.PHASECHK.TRANS64.TRYWAIT P1, [UR4+0xc8], R4 ;  /* 0x0000c804ff0075a7 */ /* 0x000ee40008020144 */
[----:B---3--:R-:W-:Y:S05]  /*7450*/  @!P1 BRA `(.L_x_121) ;  /* 0x0000002000909947 */ /* 0x008fea0003800000 */
.L_x_183:
[----:B------:R-:W-:Y:S04]  /*7460*/  BSSY B0, `(.L_x_122) ;  /* 0x0000010000007945 */ /* 0x000fe80003800000 */
[----:B------:R-:W-:Y:S05]  /*7470*/  @!P0 BRA `(.L_x_123) ;  /* 0x0000000000388947 */ /* 0x000fea0003800000 */
[----:B------:R-:W-:Y:S01]  /*7480*/  UIADD3 UR8, UP0, UR6, 0x3f0, URZ ;  /* 0x000003f006087890 */ /* 0x000fe2000ff1e03f */
[----:B------:R-:W-:Y:S01]  /*7490*/  R2UR UR20, R13 ;  /* 0x000000000d1472ca */ /* 0x000fe200000e0000 */
[----:B------:R-:W-:Y:S02]  /*74a0*/  UIADD3 UR19, UR11, 0x80, URZ ;  /* 0x000000800b137890 */ /* 0x000fe4000fffe03f */
[----:B------:R-:W-:Y:S02]  /*74b0*/  UIADD3 UR16, UR4, 0x1100, URZ ;  /* 0x0000110004107890 */ /* 0x000fe4000fffe03f */
[----:B------:R-:W-:Y:S02]  /*74c0*/  UIADD3 UR17, UR4, 0xa8, URZ ;  /* 0x000000a804117890 */ /* 0x000fe4000fffe03f */
[----:B------:R-:W-:Y:S01]  /*74d0*/  UIADD3.X UR9, URZ, UR7, URZ, UP0, !UPT ;  /* 0x000000073f097290 */ /* 0x000fe200087fe43f */
[----:B------:R-:W-:Y:S01]  /*74e0*/  UMOV UR26, 0x0 ;  /* 0x00000000001a7882 */ /* 0x000fe20000000000 */
[----:B------:R-:W-:Y:S01]  /*74f0*/  UMOV UR27, 0x10000000 ;  /* 0x10000000001b7882 */ /* 0x000fe20000000000 */
[----:B------:R-:W-:-:S06]  /*7500*/  UMOV UR18, UR10 ;  /* 0x0000000a00127c82 */ /* 0x000fcc0008000000 */
[----:B------:R3:W-:Y:S02]  /*7510*/  UTMALDG.3D [UR16], [UR8], desc[UR26] ;  /* 0x00001a10080075b4 */ /* 0x0007e40008011000 */
[----:B---3--:R-:W-:Y:S05]  /*7520*/  @!P2 BRA `(.L_x_124) ;  /* 0x000000000004a947 */ /* 0x008fea0003800000 */
[----:B------:R-:W-:Y:S01]  /*7530*/  BPT.TRAP 0x1 ;  /* 0x000000040000795c */ /* 0x000fe20000300000 */
.L_x_124:
[----:B-12---:R-:W1:Y:S02]  /*7540*/  LDC R5, c[0x0][0x800] ;  /* 0x00020000ff057b82 */ /* 0x006e640000000800 */
[----:B-1----:R3:W-:Y:S02]  /*7550*/  SYNCS.ARRIVE.TRANS64.RED.A0TR RZ, [UR4+0xa8], R5 ;  /* 0x0000a805ffff79a7 */ /* 0x0027e40008300404 */
.L_x_123:
[----:B------:R-:W-:Y:S05]  /*7560*/  BSYNC B0 ;  /* 0x0000000000007941 */ /* 0x000fea0003800000 */
.L_x_122:
[----:B------:R-:W-:Y:S05]  /*7570*/  @!P2 BRA `(.L_x_125) ;  /* 0x000000000004a947 */ /* 0x000fea0003800000 */
[----:B------:R-:W-:Y:S01]  /*7580*/  BPT.TRAP 0x1 ;  /* 0x000000040000795c */ /* 0x000fe20000300000 */
.L_x_125:
[----:B------:R-:W-:Y:S02]  /*7590*/  UIADD3 UR5, UR4, 0xa8, URZ ;  /* 0x000000a804057890 */ /* 0x000fe4000fffe03f */
[----:B------:R-:W-:Y:S02]  /*75a0*/  UIADD3 UR10, UR10, 0x20, URZ ;  /* 0x000000200a0a7890 */ /* 0x000fe4000fffe03f */
[----:B------:R-:W-:-:S09]  /*75b0*/  UPRMT UR5, UR36, 0x654, UR5 ;  /* 0x0000065424057896 */ /* 0x000fd20008000005 */
[----:B------:R-:W-:Y:S01]  /*75c0*/  SYNCS.ARRIVE.TRANS64.RED.A1T0 RZ, [UR5], RZ ;  /* 0x000000ffffff79a7 */ /* 0x000fe20008100405 */
[----:B------:R-:W-:Y:S05]  /*75d0*/  @!P2 BRA `(.L_x_126) ;  /* 0x000000000004a947 */ /* 0x000fea0003800000 */
[----:B------:R-:W-:Y:S01]  /*75e0*/  BPT.TRAP 0x1 ;  /* 0x000000040000795c */ /* 0x000fe20000300000 */
.L_x_126:
[----:B------:R-:W4:Y:S02]  /*75f0*/  SYNCS.PHASECHK.TRANS64.TRYWAIT P1, [UR4+0xd0], R4 ;  /* 0x0000d004ff0075a7 */ /* 0x000f240008020144 */
[----:B----4-:R-:W-:Y:S05]  /*7600*/  @!P1 BRA `(.L_x_127) ;  /* 0x00000020003c9947 */ /* 0x010fea0003800000 */
.L_x_184:
        /* <DEDUP_REMOVED lines=10> */
[----:B----4-:R-:W-:Y:S05]  /*76b0*/  @!P2 BRA `(.L_x_130) ;  /* 0x000000000004a947 */ /* 0x010fea0003800000 */
[----:B------:R-:W-:Y:S01]  /*76c0*/  BPT.TRAP 0x1 ;  /* 0x000000040000795c */ /* 0x000fe20000300000 */
.L_x_130:
[----:B-123--:R-:W1:Y:S02]  /*76d0*/  LDC R5, c[0x0][0x800] ;  /* 0x00020000ff057b82 */ /* 0x00ee640000000800 */
[----:B-1----:R4:W-:Y:S02]  /*76e0*/  SYNCS.ARRIVE.TRANS64.RED.A0TR RZ, [UR4+0xb0], R5 ;  /* 0x0000b005ffff79a7 */ /* 0x0029e40008300404 */
.L_x_129:
[----:B------:R-:W-:Y:S05]  /*76f0*/  BSYNC B0 ;  /* 0x0000000000007941 */ /* 0x000fea0003800000 */
.L_x_128:
[----:B------:R-:W-:Y:S05]  /*7700*/  @!P2 BRA `(.L_x_131) ;  /* 0x000000000004a947 */ /* 0x000fea0003800000 */
[----:B------:R-:W-:Y:S01]  /*7710*/  BPT.TRAP 0x1 ;  /* 0x000000040000795c */ /* 0x000fe20000300000 */
.L_x_131:
[----:B------:R-:W-:-:S04]  /*7720*/  UIADD3 UR5, UR4, 0xb0, URZ ;  /* 0x000000b004057890 */ /* 0x000fc8000fffe03f */
[----:B------:R-:W-:-:S09]  /*7730*/  UPRMT UR5, UR36, 0x654, UR5 ;  /* 0x0000065424057896 */ /* 0x000fd20008000005 */
[----:B------:R-:W-:Y:S01]  /*7740*/  SYNCS.ARRIVE.TRANS64.RED.A1T0 RZ, [UR5], RZ ;  /* 0x000000ffffff79a7 */ /* 0x000fe20008100405 */
[----:B------:R-:W-:Y:S05]  /*7750*/  @!P2 BRA `(.L_x_132) ;  /* 0x000000000004a947 */ /* 0x000fea0003800000 */
[----:B------:R-:W-:Y:S01]  /*7760*/  BPT.TRAP 0x1 ;  /* 0x000000040000795c */ /* 0x000fe20000300000 */
.L_x_132:
[----:B------:R-:W5:Y:S02]  /*7770*/  SYNCS.PHASECHK.TRANS64.TRYWAIT P1, [UR4+0xd8], R4 ;  /* 0x0000d804ff0075a7 */ /* 0x000f640008020144 */
[----:B-----5:R-:W-:Y:S05]  /*7780*/  @!P1 BRA `(.L_x_133) ;  /* 0x0000001c00f49947 */ /* 0x020fea0003800000 */
.L_x_185:
[----:B------:R-:W-:Y:S04]  /*7790*/  BSSY B0, `(.L_x_134) ;  /* 0x0000010000007945 */ /* 0x000fe80003800000 */
[----:B------:R-:W-:Y:S05]  /*77a0*/  @!P0 BRA `(.L_x_135) ;  /* 0x0000000000388947 */ /* 0x000fea0003800000 */
[----:B------:R-:W-:Y:S01]  /*77b0*/  R2UR UR20, R13 ;  /* 0x000000000d1472ca */ /* 0x000fe200000e0000 */
[----:B------:R-:W-:Y:S02]  /*77c0*/  UIADD3 UR8, UP0, UR6, 0x3f0, URZ ;  /* 0x000003f006087890 */ /* 0x000fe4000ff1e03f */
        /* <DEDUP_REMOVED lines=8> */
[----:B-1----:R-:W-:Y:S05]  /*7850*/  @!P2 BRA `(.L_x_136) ;  /* 0x000000000004a947 */ /* 0x002fea0003800000 */
[----:B------:R-:W-:Y:S01]  /*7860*/  BPT.TRAP 0x1 ;  /* 0x000000040000795c */ /* 0x000fe20000300000 */
.L_x_136:
[----:B------:R-:W1:Y:S02]  /*7870*/  LDC R4, c[0x0][0x800] ;  /* 0x00020000ff047b82 */ /* 0x000e640000000800 */
[----:B-1----:R1:W-:Y:S02]  /*7880*/  SYNCS.ARRIVE.TRANS64.RED.A0TR RZ, [UR4+0xb8], R4 ;  /* 0x0000b804ffff79a7 */ /* 0x0023e40008300404 */
.L_x_135:
[----:B------:R-:W-:Y:S05]  /*7890*/  BSYNC B0 ;  /* 0x0000000000007941 */ /* 0x000fea0003800000 */
.L_x_134:
[----:B------:R-:W-:Y:S05]  /*78a0*/  @!P2 BRA `(.L_x_137) ;  /* 0x000000000004a947 */ /* 0x000fea0003800000 */
[----:B------:R-:W-:Y:S01]  /*78b0*/  BPT.TRAP 0x1 ;  /* 0x000000040000795c */ /* 0x000fe20000300000 */
.L_x_137:
[----:B------:R-:W-:Y:S01]  /*78c0*/  IADD3 R16, P0, R16, UR40, RZ ;  /* 0x0000002810107c10 */ /* 0x000fe2000ff1e0ff */
[----:B------:R-:W-:Y:S01]  /*78d0*/  UIADD3 UR4, UR4, 0xb8, URZ ;  /* 0x000000b804047890 */ /* 0x000fe2000fffe03f */
[----:B------:R-:W-:Y:S01]  /*78e0*/  LOP3.LUT R3, R3, 0x1, RZ, 0x3c, !PT ;  /* 0x0000000103037812 */ /* 0x000fe200078e3cff */
[----:B------:R-:W-:Y:S01]  /*78f0*/  IMAD.MOV.U32 R20, RZ, RZ, -0x1 ;  /* 0xffffffffff147424 */ /* 0x000fe200078e00ff */
[----:B------:R-:W-:Y:S01]  /*7900*/  IADD3.X R17, R17, UR38, RZ, P0, !PT ;  /* 0x0000002611117c10 */ /* 0x000fe200087fe4ff */
[----:B------:R-:W-:Y:S01]  /*7910*/  UPRMT UR4, UR36, 0x654, UR4 ;  /* 0x0000065424047896 */ /* 0x000fe20008000004 */
[----:B------:R-:W-:Y:S01]  /*7920*/  ISETP.GE.U32.AND P0, PT, R16, UR22, PT ;  /* 0x0000001610007c0c */ /* 0x000fe2000bf06070 */
[----:B------:R-:W-:Y:S01]  /*7930*/  IMAD.MOV.U32 R7, RZ, RZ, -0x1 ;  /* 0xffffffffff077424 */ /* 0x000fe200078e00ff */
[----:B-1----:R-:W-:Y:S01]  /*7940*/  PRMT R4, RZ, 0x7610, R4 ;  /* 0x00007610ff047816 */ /* 0x002fe20000000004 */
[----:B------:R-:W-:Y:S01]  /*7950*/  IMAD.MOV.U32 R13, RZ, RZ, -0x1 ;  /* 0xffffffffff0d7424 */ /* 0x000fe200078e00ff */
[----:B------:R-:W-:-:S04]  /*7960*/  ISETP.GE.U32.AND.EX P0, PT, R17, UR23, PT, P0 ;  /* 0x0000001711007c0c */ /* 0x000fc8000bf06100 */
[----:B------:R-:W-:Y:S09]  /*7970*/  SYNCS.ARRIVE.TRANS64.RED.A1T0 RZ, [UR4], RZ ;  /* 0x000000ffffff79a7 */ /* 0x000ff20008100404 */
[----:B------:R-:W-:Y:S05]  /*7980*/  @P0 BRA `(.L_x_138) ;  /* 0x0000000400540947 */ /* 0x000fea0003800000 */
[----:B------:R-:W1:Y:S01]  /*7990*/  S2R R18, SR_CTAID.X ;  /* 0x0000000000127919 */ /* 0x000e620000002500 */
[----:B------:R-:W5:Y:S01]  /*79a0*/  LDC.64 R14, c[0x0][0x8d0] ;  /* 0x00023400ff0e7b82 */ /* 0x000f620000000a00 */
[----:B------:R-:W-:Y:S01]  /*79b0*/  ULDC UR4, c[0x0][0x150] ;  /* 0x0000540000047ab9 */ /* 0x000fe20000000800 */
[----:B------:R-:W-:Y:S01]  /*79c0*/  IMAD.MOV.U32 R7, RZ, RZ, R16 ;  /* 0x000000ffff077224 */ /* 0x000fe200078e0010 */
[----:B------:R-:W2:Y:S01]  /*79d0*/  S2R R19, SR_CTAID.Y ;  /* 0x0000000000137919 */ /* 0x000ea20000002600 */
[----:B------:R-:W-:-:S04]  /*79e0*/  IMAD.MOV.U32 R23, RZ, RZ, R17 ;  /* 0x000000ffff177224 */ /* 0x000fc800078e0011 */
[----:B------:R-:W2:Y:S08]  /*79f0*/  LDC R21, c[0x0][0x144] ;  /* 0x00005100ff157b82 */ /* 0x000eb00000000800 */
[----:B------:R-:W3:Y:S01]  /*7a00*/  LDC R20, c[0x0][0x8d8] ;  /* 0x00023600ff147b82 */ /* 0x000ee20000000800 */
[----:B-----5:R-:W-:-:S04]  /*7a10*/  ISETP.NE.U32.AND P0, PT, R14, RZ, PT ;  /* 0x000000ff0e00720c */ /* 0x020fc80003f05070 */
[----:B------:R-:W-:Y:S02]  /*7a20*/  ISETP.NE.AND.EX P0, PT, R15, RZ, PT, P0 ;  /* 0x000000ff0f00720c */ /* 0x000fe40003f05300 */
[----:B-1----:R-:W-:Y:S02]  /*7a30*/  I2FP.F32.U32 R4, R18 ;  /* 0x0000001200047245 */ /* 0x002fe40000201000 */
[----:B--2---:R-:W-:-:S03]  /*7a40*/  I2FP.F32.U32 R22, R19 ;  /* 0x0000001300167245 */ /* 0x004fc60000201000 */
[----:B------:R-:W-:-:S04]  /*7a50*/  FMUL R4, R4, UR4 ;  /* 0x0000000404047c20 */ /* 0x000fc80008400000 */
[----:B------:R1:W2:Y:S02]  /*7a60*/  F2I.U32.TRUNC.NTZ R13, R4 ;  /* 0x00000004000d7305 */ /* 0x0002a4000020f000 */
[----:B---3--:R-:W-:Y:S05]  /*7a70*/  @!P0 BRA `(.L_x_139) ;  /* 0x0000000000308947 */ /* 0x008fea0003800000 */
[----:B----4-:R-:W3:Y:S02]  /*7a80*/  LDC R5, c[0x0][0x8dc] ;  /* 0x00023700ff057b82 */ /* 0x010ee40000000800 */
[----:B---3--:R-:W-:-:S04]  /*7a90*/  IADD3 R5, P0, R16, R5, RZ ;  /* 0x0000000510057210 */ /* 0x008fc80007f1e0ff */
[----:B------:R-:W-:-:S05]  /*7aa0*/  IADD3.X R23, RZ, R17, RZ, P0, !PT ;  /* 0x00000011ff177210 */ /* 0x000fca00007fe4ff */
[----:B------:R-:W-:-:S04]  /*7ab0*/  IMAD.WIDE.U32 R6, R23, R14, RZ ;  /* 0x0000000e17067225 */ /* 0x000fc800078e00ff */
[----:B------:R-:W-:-:S04]  /*7ac0*/  IMAD.WIDE.U32 R6, P0, R5, R15, R6 ;  /* 0x0000000f05067225 */ /* 0x000fc80007800006 */
[----:B-1----:R-:W-:-:S04]  /*7ad0*/  IMAD.WIDE.U32 R4, R5, R14, RZ ;  /* 0x0000000e05047225 */ /* 0x002fc800078e00ff */
[----:B------:R-:W-:Y:S01]  /*7ae0*/  IMAD.MOV.U32 R4, RZ, RZ, R7 ;  /* 0x000000ffff047224 */ /* 0x000fe200078e0007 */
[----:B------:R-:W-:Y:S01]  /*7af0*/  IADD3 RZ, P1, R5, R6, RZ ;  /* 0x0000000605ff7210 */ /* 0x000fe20007f3e0ff */
[----:B------:R-:W-:-:S04]  /*7b00*/  IMAD.X R5, RZ, RZ, RZ, P0 ;  /* 0x000000ffff057224 */ /* 0x000fc800000e06ff */
[----:B------:R-:W-:-:S04]  /*7b10*/  IMAD.WIDE.U32.X R4, R23, R15, R4, P1 ;  /* 0x0000000f17047225 */ /* 0x000fc800008e0404 */
[----:B------:R-:W-:Y:S02]  /*7b20*/  IMAD.MOV.U32 R7, RZ, RZ, R4 ;  /* 0x000000ffff077224 */ /* 0x000fe400078e0004 */
[----:B------:R-:W-:-:S07]  /*7b30*/  IMAD.MOV.U32 R23, RZ, RZ, R5 ;  /* 0x000000ffff177224 */ /* 0x000fce00078e0005 */
.L_x_139:
[----:B------:R-:W-:Y:S01]  /*7b40*/  ULDC UR4, c[0x0][0x154] ;  /* 0x0000550000047ab9 */ /* 0x000fe20000000800 */
[----:B------:R-:W3:Y:S01]  /*7b50*/  LDC R24, c[0x0][0x148] ;  /* 0x00005200ff187b82 */ /* 0x000ee20000000800 */
[----:B------:R-:W-:Y:S01]  /*7b60*/  FMUL R14, R22, UR4 ;  /* 0x00000004160e7c20 */ /* 0x000fe20008400000 */
[----:B------:R-:W-:Y:S01]  /*7b70*/  ISETP.NE.AND P2, PT, R2, 0x1, PT ;  /* 0x000000010200780c */ /* 0x000fe20003f45270 */
[----:B--2---:R-:W-:Y:S01]  /*7b80*/  IMAD.MOV R6, RZ, RZ, -R13 ;  /* 0x000000ffff067224 */ /* 0x004fe200078e0a0d */
[-CC-:B------:R-:W-:Y:S02]  /*7b90*/  SHF.R.U64 R13, R7, R20.reuse, R23.reuse ;  /* 0x00000014070d7219 */ /* 0x180fe40000001217 */
[----:B------:R-:W-:Y:S01]  /*7ba0*/  SHF.R.U32.HI R20, RZ, R20, R23 ;  /* 0x00000014ff147219 */ /* 0x000fe20000011617 */
[----:B------:R-:W2:Y:S01]  /*7bb0*/  F2I.U32.TRUNC.NTZ R14, R14 ;  /* 0x0000000e000e7305 */ /* 0x000ea2000020f000 */
[----:B-1--4-:R-:W1:Y:S01]  /*7bc0*/  LDC.64 R4, c[0x0][0x8c8] ;  /* 0x00023200ff047b82 */ /* 0x012e620000000a00 */
[----:B------:R-:W-:Y:S01]  /*7bd0*/  IMAD R18, R21, R6, R18 ;  /* 0x0000000615127224 */ /* 0x000fe200078e0212 */
[----:B------:R-:W-:-:S04]  /*7be0*/  IADD3 R21, P0, RZ, -R13, RZ ;  /* 0x8000000dff157210 */ /* 0x000fc80007f1e0ff */
[----:B------:R-:W-:Y:S02]  /*7bf0*/  IADD3.X R7, RZ, ~R20, RZ, P0, !PT ;  /* 0x80000014ff077210 */ /* 0x000fe400007fe4ff */
[----:B------:R-:W4:Y:S01]  /*7c00*/  LDC R22, c[0x0][0x8c0] ;  /* 0x00023000ff167b82 */ /* 0x000f220000000800 */
[----:B--2---:R-:W-:-:S07]  /*7c10*/  IMAD.MOV R15, RZ, RZ, -R14 ;  /* 0x000000ffff0f7224 */ /* 0x004fce00078e0a0e */
[----:B------:R-:W2:Y:S01]  /*7c20*/  LDC R25, c[0x0][0x8b0] ;  /* 0x00022c00ff197b82 */ /* 0x000ea20000000800 */
[----:B---3--:R-:W-:-:S07]  /*7c30*/  @P2 IMAD R18, R24, R15, R19 ;  /* 0x0000000f18122224 */ /* 0x008fce00078e0213 */
[----:B------:R-:W3:Y:S01]  /*7c40*/  LDC.64 R14, c[0x0][0x8e8] ;  /* 0x00023a00ff0e7b82 */ /* 0x000ee20000000a00 */
[----:B-1----:R-:W-:-:S04]  /*7c50*/  IMAD R6, R7, R4, RZ ;  /* 0x0000000407067224 */ /* 0x002fc800078e02ff */
[C---:B------:R-:W-:Y:S02]  /*7c60*/  IMAD R7, R21.reuse, R5, R6 ;  /* 0x0000000515077224 */ /* 0x040fe400078e0206 */
[----:B------:R-:W-:Y:S01]  /*7c70*/  IMAD.WIDE.U32 R4, R21, R4, R16 ;  /* 0x0000000415047225 */ /* 0x000fe200078e0010 */
[----:B------:R-:W1:Y:S03]  /*7c80*/  LDC R6, c[0x0][0x900] ;  /* 0x00024000ff067b82 */ /* 0x000e660000000800 */
[----:B------:R-:W-:-:S05]  /*7c90*/  IMAD.IADD R5, R5, 0x1, R7 ;  /* 0x0000000105057824 */ /* 0x000fca00078e0207 */
[----:B------:R-:W1:Y:S01]  /*7ca0*/  LDC R24, c[0x0][0x8f0] ;  /* 0x00023c00ff187b82 */ /* 0x000e620000000800 */
[-CC-:B----4-:R-:W-:Y:S02]  /*7cb0*/  SHF.R.U64 R23, R4, R22.reuse, R5.reuse ;  /* 0x0000001604177219 */ /* 0x190fe40000001205 */
[----:B------:R-:W-:-:S04]  /*7cc0*/  SHF.R.U32.HI R4, RZ, R22, R5 ;  /* 0x00000016ff047219 */ /* 0x000fc80000011605 */
[-CC-:B--2---:R-:W-:Y:S01]  /*7cd0*/  SHF.R.U64 R22, R23, R25.reuse, R4.reuse ;  /* 0x0000001917167219 */ /* 0x184fe20000001204 */
[----:B------:R-:W2:Y:S01]  /*7ce0*/  LDC R20, c[0x0][0x8e0] ;  /* 0x00023800ff147b82 */ /* 0x000ea20000000800 */
[----:B---3--:R-:W-:Y:S02]  /*7cf0*/  ISETP.NE.U32.AND P0, PT, R14, RZ, PT ;  /* 0x000000ff0e00720c */ /* 0x008fe40003f05070 */
[----:B------:R-:W-:Y:S02]  /*7d00*/  SHF.R.U32.HI R5, RZ, R25, R4 ;  /* 0x00000019ff057219 */ /* 0x000fe40000011604 */
[----:B------:R-:W-:-:S03]  /*7d10*/  ISETP.NE.AND.EX P0, PT, R15, RZ, PT, P0 ;  /* 0x000000ff0f00720c */ /* 0x000fc60003f05300 */
[----:B------:R-:W3:Y:S01]  /*7d20*/  LDC R21, c[0x0][0x8b8] ;  /* 0x00022e00ff157b82 */ /* 0x000ee20000000800 */
[-CC-:B-1----:R-:W-:Y:S02]  /*7d30*/  SHF.R.U64 R25, R22, R6.reuse, R5.reuse ;  /* 0x0000000616197219 */ /* 0x182fe40000001205 */
[----:B------:R-:W-:-:S03]  /*7d40*/  SHF.R.U32.HI R27, RZ, R6, R5 ;  /* 0x00000006ff1b7219 */ /* 0x000fc60000011605 */
[----:B------:R-:W-:Y:S02]  /*7d50*/  IMAD.MOV.U32 R4, RZ, RZ, R25 ;  /* 0x000000ffff047224 */ /* 0x000fe400078e0019 */
[----:B------:R-:W1:Y:S01]  /*7d60*/  LDC R19, c[0x0][0x8a8] ;  /* 0x00022a00ff137b82 */ /* 0x000e620000000800 */
[----:B------:R-:W-:Y:S01]  /*7d70*/  IMAD.MOV.U32 R5, RZ, RZ, R27 ;  /* 0x000000ffff057224 */ /* 0x000fe200078e001b */
[----:B------:R-:W-:Y:S06]  /*7d80*/  @!P0 BRA `(.L_x_140) ;  /* 0x0000000000288947 */ /* 0x000fec0003800000 */
[----:B------:R-:W4:Y:S02]  /*7d90*/  LDC R4, c[0x0][0x8f4] ;  /* 0x00023d00ff047b82 */ /* 0x000f240000000800 */
[----:B----4-:R-:W-:-:S05]  /*7da0*/  IADD3 R5, P0, R25, R4, RZ ;  /* 0x0000000419057210 */ /* 0x010fca0007f1e0ff */
[----:B------:R-:W-:-:S04]  /*7db0*/  IMAD.X R27, RZ, RZ, R27, P0 ;  /* 0x000000ffff1b7224 */ /* 0x000fc800000e061b */
[----:B------:R-:W-:-:S04]  /*7dc0*/  IMAD.WIDE.U32 R6, R27, R14, RZ ;  /* 0x0000000e1b067225 */ /* 0x000fc800078e00ff */
[----:B------:R-:W-:-:S04]  /*7dd0*/  IMAD.WIDE.U32 R6, P0, R5, R15, R6 ;  /* 0x0000000f05067225 */ /* 0x000fc80007800006 */
[----:B------:R-:W-:-:S04]  /*7de0*/  IMAD.WIDE.U32 R4, R5, R14, RZ ;  /* 0x0000000e05047225 */ /* 0x000fc800078e00ff */
[----:B------:R-:W-:Y:S01]  /*7df0*/  IMAD.MOV.U32 R4, RZ, RZ, R7 ;  /* 0x000000ffff047224 */ /* 0x000fe200078e0007 */
[----:B------:R-:W-:Y:S02]  /*7e00*/  IADD3 RZ, P1, R5, R6, RZ ;  /* 0x0000000605ff7210 */ /* 0x000fe40007f3e0ff */
[----:B------:R-:W-:-:S03]  /*7e10*/  IADD3.X R5, RZ, RZ, RZ, P0, !PT ;  /* 0x000000ffff057210 */ /* 0x000fc600007fe4ff */
[----:B------:R-:W-:-:S08]  /*7e20*/  IMAD.WIDE.U32.X R4, R27, R15, R4, P1 ;  /* 0x0000000f1b047225 */ /* 0x000fd000008e0404 */
.L_x_140:
[----:B------:R-:W-:Y:S02]  /*7e30*/  SHF.R.U64 R5, R4, R24, R5 ;  /* 0x0000001804057219 */ /* 0x000fe40000001205 */
[----:B------:R-:W-:Y:S02]  /*7e40*/  LOP3.LUT R22, R22, R9, RZ, 0xc0, !PT ;  /* 0x0000000916167212 */ /* 0x000fe400078ec0ff */
[----:B------:R-:W-:Y:S01]  /*7e50*/  LOP3.LUT R23, R23, R8, RZ, 0xc0, !PT ;  /* 0x0000000817177212 */ /* 0x000fe200078ec0ff */
[----:B------:R-:W-:Y:S02]  /*7e60*/  IMAD.MOV R4, RZ, RZ, -R5 ;  /* 0x000000ffff047224 */ /* 0x000fe400078e0a05 */
[----:B------:R-:W-:Y:S02]  /*7e70*/  IMAD R22, R5, UR13, R22 ;  /* 0x0000000d05167c24 */ /* 0x000fe4000f8e0216 */
[----:B--2---:R-:W-:Y:S02]  /*7e80*/  IMAD R20, R4, R20, R25 ;  /* 0x0000001404147224 */ /* 0x004fe400078e0219 */
[----:B---3--:R-:W-:-:S02]  /*7e90*/  IMAD R18, R22, R21, R18 ;  /* 0x0000001516127224 */ /* 0x008fc400078e0212 */
[----:B-1----:R-:W-:Y:S02]  /*7ea0*/  IMAD R19, R20, R19, R23 ;  /* 0x0000001314137224 */ /* 0x002fe400078e0217 */
[----:B------:R-:W-:-:S03]  /*7eb0*/  IMAD.MOV.U32 R4, RZ, RZ, 0x1 ;  /* 0x00000001ff047424 */ /* 0x000fc600078e00ff */
[----:B------:R-:W-:Y:S02]  /*7ec0*/  SEL R7, R19, R18, !P2 ;  /* 0x0000001213077207 */ /* 0x000fe40005000000 */
[----:B------:R-:W-:-:S07]  /*7ed0*/  SEL R20, R18, R19, !P2 ;  /* 0x0000001312147207 */ /* 0x000fce0005000000 */
.L_x_138:
[----:B------:R-:W-:-:S13]  /*7ee0*/  LOP3.LUT P0, RZ, R4, 0xff, RZ, 0xc0, !PT ;  /* 0x000000ff04ff7812 */ /* 0x000fda000780c0ff */
[----:B------:R-:W-:Y:S05]  /*7ef0*/  @P0 BRA `(.L_x_141) ;  /* 0xfffffff000600947 */ /* 0x000fea000383ffff */
.L_x_109:
[----:B------:R-:W-:Y:S01]  /*7f00*/  ELECT P0, URZ, PT ;  /* 0x00000000003f782f */ /* 0x000fe20003800000 */
[----:B------:R-:W-:-:S12]  /*7f10*/  BSSY B0, `(.L_x_142) ;  /* 0x000001b000007945 */ /* 0x000fd80003800000 */
[----:B------:R-:W-:Y:S05]  /*7f20*/  @!P0 BRA `(.L_x_143) ;  /* 0x0000000000648947 */ /* 0x000fea0003800000 */
[----:B------:R-:W-:-:S04]  /*7f30*/  LOP3.LUT R0, R0, 0x2, RZ, 0xfc, !PT ;  /* 0x0000000200007812 */ /* 0x000fc800078efcff */
[----:B------:R-:W-:-:S13]  /*7f40*/  ISETP.NE.AND P1, PT, R0, 0x3, PT ;  /* 0x000000030000780c */ /* 0x000fda0003f25270 */
[----:B------:R-:W-:Y:S05]  /*7f50*/  @!P1 BRA `(.L_x_144) ;  /* 0x0000000000049947 */ /* 0x000fea0003800000 */
[----:B------:R-:W-:Y:S01]  /*7f60*/  BPT.TRAP 0x1 ;  /* 0x000000040000795c */ /* 0x000fe20000300000 */
.L_x_144:
[----:B--234-:R-:W-:Y:S01]  /*7f70*/  IMAD.U32 R5, RZ, RZ, UR36 ;  /* 0x00000024ff057e24 */ /* 0x01cfe2000f8e00ff */
[----:B------:R-:W-:Y:S02]  /*7f80*/  MOV R2, 0x400 ;  /* 0x0000040000027802 */ /* 0x000fe40000000f00 */
[----:B------:R-:W-:Y:S02]  /*7f90*/  SHF.L.U32 R0, R3, 0x1f, RZ ;  /* 0x0000001f03007819 */ /* 0x000fe400000006ff */
[----:B------:R-:W-:-:S04]  /*7fa0*/  LEA R5, R5, R2, 0x18 ;  /* 0x0000000205057211 */ /* 0x000fc800078ec0ff */
[----:B------:R-:W1:Y:S02]  /*7fb0*/  SYNCS.PHASECHK.TRANS64.TRYWAIT P0, [R5+URZ+0xc0], R0 ;  /* 0x0000c000050075a7 */ /* 0x000e64000800017f */
[----:B-1----:R-:W-:Y:S05]  /*7fc0*/  @!P0 BRA `(.L_x_145) ;  /* 0x0000001400fc8947 */ /* 0x002fea0003800000 */
.L_x_186:
[----:B------:R-:W-:Y:S05]  /*7fd0*/  @!P1 BRA `(.L_x_146) ;  /* 0x0000000000049947 */ /* 0x000fea0003800000 */
[----:B------:R-:W-:Y:S01]  /*7fe0*/  BPT.TRAP 0x1 ;  /* 0x000000040000795c */ /* 0x000fe20000300000 */
.L_x_146:
[----:B------:R-:W2:Y:S02]  /*7ff0*/  SYNCS.PHASECHK.TRANS64.TRYWAIT P0, [R5+URZ+0xc8], R0 ;  /* 0x0000c800050075a7 */ /* 0x000ea4000800017f */
[----:B--2---:R-:W-:Y:S05]  /*8000*/  @!P0 BRA `(.L_x_147) ;  /* 0x0000001800008947 */ /* 0x004fea0003800000 */
.L_x_187:
[----:B------:R-:W-:Y:S05]  /*8010*/  @!P1 BRA `(.L_x_148) ;  /* 0x0000000000049947 */ /* 0x000fea0003800000 */
[----:B------:R-:W-:Y:S01]  /*8020*/  BPT.TRAP 0x1 ;  /* 0x000000040000795c */ /* 0x000fe20000300000 */
.L_x_148:
[----:B------:R-:W3:Y:S02]  /*8030*/  SYNCS.PHASECHK.TRANS64.TRYWAIT P0, [R5+URZ+0xd0], R0 ;  /* 0x0000d000050075a7 */ /* 0x000ee4000800017f */
[----:B---3--:R-:W-:Y:S05]  /*8040*/  @!P0 BRA `(.L_x_149) ;  /* 0x0000001800048947 */ /* 0x008fea0003800000 */
.L_x_188:
[----:B------:R-:W-:Y:S05]  /*8050*/  @!P1 BRA `(.L_x_150) ;  /* 0x0000000000049947 */ /* 0x000fea0003800000 */
[----:B------:R-:W-:Y:S01]  /*8060*/  BPT.TRAP 0x1 ;  /* 0x000000040000795c */ /* 0x000fe20000300000 */
.L_x_150:
[----:B-123--:R-:W-:-:S07]  /*8070*/  SHF.L.U32 R0, R3, 0x1f, RZ ;  /* 0x0000001f03007819 */ /* 0x00efce00000006ff */
.L_x_151:
[----:B-1----:R1:W2:Y:S02]  /*8080*/  SYNCS.PHASECHK.TRANS64.TRYWAIT P0, [R5+URZ+0xd8], R0 ;  /* 0x0000d800050075a7 */ /* 0x0022a4000800017f */
[----:B--2---:R-:W-:Y:S05]  /*8090*/  @!P0 NANOSLEEP.SYNCS 0x989680 ;  /* 0x009896800000895d */ /* 0x004fea0003900000 */
[----:B------:R-:W2:Y:S02]  /*80a0*/  @!P0 SYNCS.PHASECHK.TRANS64 P0, [R5+URZ+0xd8], R0 ;  /* 0x0000d800050085a7 */ /* 0x000ea4000800007f */
[----:B--2---:R-:W-:Y:S05]  /*80b0*/  @!P0 BRA `(.L_x_151) ;  /* 0xfffffffc00f08947 */ /* 0x004fea000383ffff */
.L_x_143:
[----:B------:R-:W-:Y:S05]  /*80c0*/  BSYNC B0 ;  /* 0x0000000000007941 */ /* 0x000fea0003800000 */
.L_x_142:
[----:B------:R-:W-:Y:S05]  /*80d0*/  EXIT ;  /* 0x000000000000794d */ /* 0x000fea0003800000 */
.L_x_104:
[----:B------:R-:W-:Y:S01]  /*80e0*/  LOP3.LUT P0, RZ, R12, 0xff, RZ, 0xc0, !PT ;  /* 0x000000ff0cff7812 */ /* 0x000fe2000780c0ff */
[----:B------:R-:W-:Y:S01]  /*80f0*/  IMAD.MOV.U32 R0, RZ, RZ, 0x1 ;  /* 0x00000001ff007424 */ /* 0x000fe200078e00ff */
[----:B------:R-:W-:-:S11]  /*8100*/  MOV R12, RZ ;  /* 0x000000ff000c7202 */ /* 0x000fd60000000f00 */
[----:B------:R-:W-:Y:S05]  /*8110*/  @!P0 BRA `(.L_x_152) ;  /* 0x0000000c00188947 */ /* 0x000fea0003800000 */
[----:B------:R-:W1:Y:S01]  /*8120*/  LDC R0, c[0x0][0x28c] ;  /* 0x0000a300ff007b82 */ /* 0x000e620000000800 */
[----:B------:R-:W-:Y:S01]  /*8130*/  ULDC UR7, c[0x0][0x900] ;  /* 0x0002400000077ab9 */ /* 0x000fe20000000800 */
[----:B------:R-:W-:Y:S01]  /*8140*/  UMOV UR8, 0xffffffff ;  /* 0xffffffff00087882 */ /* 0x000fe20000000000 */
[----:B------:R-:W-:Y:S01]  /*8150*/  BSSY B0, `(.L_x_152) ;  /* 0x00000c2000007945 */ /* 0x000fe20003800000 */
[----:B------:R-:W-:Y:S01]  /*8160*/  USHF.L.U32 UR4, UR36, 0x5, URZ ;  /* 0x0000000524047899 */ /* 0x000fe2000800063f */
[----:B------:R-:W-:Y:S01]  /*8170*/  IMAD.MOV.U32 R10, RZ, RZ, 0x1 ;  /* 0x00000001ff0a7424 */ /* 0x000fe200078e00ff */
[----:B------:R-:W-:Y:S01]  /*8180*/  USHF.L.U32 UR5, UR36, 0xb, URZ ;  /* 0x0000000b24057899 */ /* 0x000fe2000800063f */
[----:B------:R-:W-:Y:S01]  /*8190*/  LOP3.LUT R9, R19, 0x2, RZ, 0xfc, !PT ;  /* 0x0000000213097812 */ /* 0x000fe200078efcff */
[----:B------:R-:W-:Y:S01]  /*81a0*/  USHF.L.U32 UR8, UR8, UR7, URZ ;  /* 0x0000000708087299 */ /* 0x000fe2000800063f */
[----:B------:R-:W-:Y:S01]  /*81b0*/  IMAD.MOV.U32 R12, RZ, RZ, RZ ;  /* 0x000000ffff0c7224 */ /* 0x000fe200078e00ff */
[----:B------:R-:W-:Y:S01]  /*81c0*/  ULDC UR6, c[0x0][0x8a8] ;  /* 0x00022a0000067ab9 */ /* 0x000fe20000000800 */
[----:B------:R-:W-:-:S02]  /*81d0*/  ULOP3.LUT UR4, UR4, 0x20, URZ, 0xc0, !UPT ;  /* 0x0000002004047892 */ /* 0x000fc4000f8ec03f */
[----:B------:R-:W-:Y:S02]  /*81e0*/  ULOP3.LUT UR5, UR5, 0x800, URZ, 0xc0, !UPT ;  /* 0x0000080005057892 */ /* 0x000fe4000f8ec03f */
[----:B------:R-:W-:Y:S02]  /*81f0*/  UIADD3 UR6, UR6, -0x1, URZ ;  /* 0xffffffff06067890 */ /* 0x000fe4000fffe03f */
[----:B------:R-:W-:Y:S02]  /*8200*/  USHF.L.U32 UR19, UR37, UR7, URZ ;  /* 0x0000000725137299 */ /* 0x000fe4000800063f */
[----:B------:R-:W-:Y:S01]  /*8210*/  ULOP3.LUT UR18, URZ, UR8, URZ, 0x33, !UPT ;  /* 0x000000083f127292 */ /* 0x000fe2000f8e333f */
[----:B------:R-:W-:Y:S01]  /*8220*/  ULDC.64 UR22, c[0x0][0x198] ;  /* 0x0000660000167ab9 */ /* 0x000fe20000000a00 */
[----:B-1----:R-:W-:-:S05]  /*8230*/  VIADD R0, R0, 0x3f ;  /* 0x0000003f00007836 */ /* 0x002fca0000000000 */
[----:B------:R-:W-:-:S04]  /*8240*/  SHF.R.S32.HI R3, RZ, 0x1f, R0 ;  /* 0x0000001fff037819 */ /* 0x000fc80000011400 */
[----:B------:R-:W-:Y:S01]  /*8250*/  LEA.HI R3, R3, R0, RZ, 0x6 ;  /* 0x0000000003037211 */ /* 0x000fe200078f30ff */
[----:B------:R-:W-:-:S03]  /*8260*/  IMAD.MOV.U32 R0, RZ, RZ, 0x1 ;  /* 0x00000001ff007424 */ /* 0x000fc600078e00ff */
[----:B------:R-:W-:-:S05]  /*8270*/  SHF.R.S32.HI R3, RZ, 0x6, R3 ;  /* 0x00000006ff037819 */ /* 0x000fca0000011403 */
[----:B------:R-:W-:-:S07]  /*8280*/  VIADD R8, R3, 0x1 ;  /* 0x0000000103087836 */ /* 0x000fce0000000000 */
.L_x_163:
[----:B------:R-:W-:-:S03]  /*8290*/  UMOV UR7, 0xffffffff ;  /* 0xffffffff00077882 */ /* 0x000fc60000000000 */
[----:B------:R-:W-:Y:S05]  /*82a0*/  BRA.DIV UR7, `(.L_x_153) ;  /* 0x0000001607807947 */ /* 0x000fea000b800000 */
[----:B------:R-:W-:-:S13]  /*82b0*/  ELECT P6, URZ, PT ;  /* 0x00000000003f782f */ /* 0x000fda00038c0000 */
.L_x_191:
[----:B------:R-:W1:Y:S01]  /*82c0*/  LDC R4, c[0x0][0x28c] ;  /* 0x0000a300ff047b82 */ /* 0x000e620000000800 */
[----:B------:R-:W-:Y:S01]  /*82d0*/  BSSY B1, `(.L_x_154) ;  /* 0x0000038000017945 */ /* 0x000fe20003800000 */
[----:B-1----:R-:W-:-:S13]  /*82e0*/  ISETP.LT.OR P6, PT, R4, 0x1, !P6 ;  /* 0x000000010400780c */ /* 0x002fda00077c1670 */
[----:B------:R-:W-:Y:S05]  /*82f0*/  @P6 BRA `(.L_x_155) ;  /* 0x0000000000d46947 */ /* 0x000fea0003800000 */
[----:B------:R-:W-:Y:S01]  /*8300*/  LEA R15, R7, UR4, 0x6 ;  /* 0x00000004070f7c11 */ /* 0x000fe2000f8e30ff */
[----:B------:R-:W-:Y:S01]  /*8310*/  IMAD.MOV.U32 R22, RZ, RZ, RZ ;  /* 0x000000ffff167224 */ /* 0x000fe200078e00ff */
[----:B------:R-:W-:Y:S01]  /*8320*/  SHF.L.U32 R20, R20, 0x8, RZ ;  /* 0x0000000814147819 */ /* 0x000fe200000006ff */
[----:B------:R-:W-:Y:S02]  /*8330*/  IMAD.MOV.U32 R4, RZ, RZ, R8 ;  /* 0x000000ffff047224 */ /* 0x000fe400078e0008 */
[----:B------:R-:W-:Y:S02]  /*8340*/  IMAD.MOV.U32 R5, RZ, RZ, R0 ;  /* 0x000000ffff057224 */ /* 0x000fe400078e0000 */
[----:B------:R-:W-:-:S07]  /*8350*/  IMAD.MOV.U32 R6, RZ, RZ, R12 ;  /* 0x000000ffff067224 */ /* 0x000fce00078e000c */
.L_x_158:
[----:B------:R-:W1:Y:S01]  /*8360*/  S2R R14, SR_CgaCtaId ;  /* 0x00000000000e7919 */ /* 0x000e620000008800 */
[----:B------:R-:W-:Y:S02]  /*8370*/  MOV R7, 0x400 ;  /* 0x0000040000077802 */ /* 0x000fe40000000f00 */
[----:B------:R-:W-:-:S13]  /*8380*/  LOP3.LUT P1, RZ, R18, 0x7f, RZ, 0xc0, !PT ;  /* 0x0000007f12ff7812 */ /* 0x000fda000782c0ff */
[----:B------:R-:W2:Y:S01]  /*8390*/  @!P1 LDC R11, c[0x0][0x500] ;  /* 0x00014000ff0b9b82 */ /* 0x000ea20000000800 */
[----:B-1----:R-:W-:Y:S02]  /*83a0*/  LEA R21, R14, R7, 0x18 ;  /* 0x000000070e157211 */ /* 0x002fe400078ec0ff */
[----:B------:R-:W-:-:S03]  /*83b0*/  SHF.L.U32 R7, R5, 0x1f, RZ ;  /* 0x0000001f05077819 */ /* 0x000fc600000006ff */
[----:B------:R-:W-:-:S04]  /*83c0*/  IMAD R14, R6, 0x8, R21 ;  /* 0x00000008060e7824 */ /* 0x000fc800078e0215 */
[----:B------:R-:W1:Y:S02]  /*83d0*/  SYNCS.PHASECHK.TRANS64.TRYWAIT P0, [R14+URZ+0x50], R7 ;  /* 0x000050070e0075a7 */ /* 0x000e64000800017f */
[----:B-12---:R-:W-:Y:S05]  /*83e0*/  @!P0 BRA `(.L_x_156) ;  /* 0x0000001400508947 */ /* 0x006fea0003800000 */
.L_x_192:
[----:B-1----:R-:W-:Y:S01]  /*83f0*/  PRMT R7, R9, 0x9910, RZ ;  /* 0x0000991009077816 */ /* 0x002fe200000000ff */
[----:B------:R1:W-:Y:S03]  /*8400*/  @!P1 SYNCS.ARRIVE.TRANS64 RZ, [R14+URZ], R11 ;  /* 0x0000000b0eff99a7 */ /* 0x0003e6000800003f */
[----:B------:R-:W-:-:S13]  /*8410*/  ISETP.NE.AND P0, PT, R7, 0x2, PT ;  /* 0x000000020700780c */ /* 0x000fda0003f05270 */
[----:B-1----:R-:W-:Y:S05]  /*8420*/  @P0 BRA `(.L_x_157) ;  /* 0x0000000000040947 */ /* 0x002fea0003800000 */
[----:B------:R-:W-:Y:S01]  /*8430*/  BPT.TRAP 0x1 ;  /* 0x000000040000795c */ /* 0x000fe20000300000 */
.L_x_157:
[----:B------:R-:W-:Y:S01]  /*8440*/  LEA R7, R6, R21, 0xe ;  /* 0x0000001506077211 */ /* 0x000fe200078e70ff */
[----:B------:R-:W-:Y:S01]  /*8450*/  VIADD R4, R4, 0xffffffff ;  /* 0xffffffff04047836 */ /* 0x000fe20000000000 */
[----:B------:R-:W-:Y:S01]  /*8460*/  R2UR UR8, R6 ;  /* 0x00000000060872ca */ /* 0x000fe200000e0000 */
[----:B------:R-:W-:Y:S01]  /*8470*/  UIADD3 UR14, UP0, UR22, 0xf0, URZ ;  /* 0x000000f0160e7890 */ /* 0x000fe2000ff1e03f */
[----:B------:R-:W-:Y:S01]  /*8480*/  R2UR UR7, R7 ;  /* 0x00000000070772ca */ /* 0x000fe200000e0000 */
[----:B------:R-:W-:Y:S01]  /*8490*/  UIADD3 UR24, UP1, UR22, 0x1f0, URZ ;  /* 0x000001f016187890 */ /* 0x000fe2000ff3e03f */
[----:B------:R-:W-:Y:S01]  /*84a0*/  R2UR UR13, R21 ;  /* 0x00000000150d72ca */ /* 0x000fe200000e0000 */
[----:B------:R-:W-:Y:S01]  /*84b0*/  UIADD3.X UR15, URZ, UR23, URZ, UP0, !UPT ;  /* 0x000000173f0f7290 */ /* 0x000fe200087fe43f */
[----:B------:R-:W-:Y:S01]  /*84c0*/  R2UR UR9, R14 ;  /* 0x000000000e0972ca */ /* 0x000fe200000e0000 */
[----:B------:R-:W-:Y:S01]  /*84d0*/  VIADD R6, R6, 0x1 ;  /* 0x0000000106067836 */ /* 0x000fe20000000000 */
[----:B------:R-:W-:Y:S01]  /*84e0*/  R2UR UR11, R20 ;  /* 0x00000000140b72ca */ /* 0x000fe200000e0000 */
[----:B------:R-:W-:Y:S01]  /*84f0*/  UIADD3.X UR25, URZ, UR23, URZ, UP1, !UPT ;  /* 0x000000173f197290 */ /* 0x000fe20008ffe43f */
[----:B------:R-:W-:Y:S01]  /*8500*/  R2UR UR10, R22 ;  /* 0x00000000160a72ca */ /* 0x000fe200000e0000 */
[----:B------:R-:W-:Y:S01]  /*8510*/  UMOV UR16, 0x0 ;  /* 0x0000000000107882 */ /* 0x000fe20000000000 */
[----:B------:R-:W-:Y:S01]  /*8520*/  R2UR UR12, R13 ;  /* 0x000000000d0c72ca */ /* 0x000fe200000e0000 */
[----:B------:R-:W-:Y:S01]  /*8530*/  ULEA UR8, UR8, UR5, 0xc ;  /* 0x0000000508087291 */ /* 0x000fe2000f8e603f */
[----:B------:R-:W-:Y:S01]  /*8540*/  R2UR UR20, R15 ;  /* 0x000000000f1472ca */ /* 0x000fe200000e0000 */
[----:B------:R-:W-:Y:S01]  /*8550*/  UIADD3 UR7, UR7, 0x6200, URZ ;  /* 0x0000620007077890 */ /* 0x000fe2000fffe03f */
[----:B------:R-:W-:Y:S01]  /*8560*/  ISETP.GT.AND P1, PT, R4, 0x1, PT ;  /* 0x000000010400780c */ /* 0x000fe20003f24270 */
[----:B------:R-:W-:Y:S01]  /*8570*/  UIADD3 UR13, UR13, 0x2e200, UR8 ;  /* 0x0002e2000d0d7890 */ /* 0x000fe2000fffe008 */
[----:B------:R-:W-:Y:S01]  /*8580*/  ISETP.NE.AND P0, PT, R6, 0xa, PT ;  /* 0x0000000a0600780c */ /* 0x000fe20003f05270 */
[----:B------:R-:W-:Y:S01]  /*8590*/  UMOV UR17, 0x10000000 ;  /* 0x1000000000117882 */ /* 0x000fe20000000000 */
[----:B------:R-:W-:Y:S01]  /*85a0*/  UMOV UR21, 0x30000 ;  /* 0x0003000000157882 */ /* 0x000fe20000000000 */
[----:B------:R-:W-:Y:S01]  /*85b0*/  VIADD R22, R22, 0x40 ;  /* 0x0000004016167836 */ /* 0x000fe20000000000 */
[----:B------:R-:W-:Y:S01]  /*85c0*/  UMOV UR8, UR7 ;  /* 0x0000000700087c82 */ /* 0x000fe20008000000 */
[----:B------:R-:W-:-:S02]  /*85d0*/  SEL R14, RZ, 0x1, P0 ;  /* 0x00000001ff0e7807 */ /* 0x000fc40000000000 */
[----:B------:R1:W-:Y:S01]  /*85e0*/  UTMALDG.3D [UR8], [UR14], desc[UR16] ;  /* 0x000010080e0075b4 */ /* 0x0003e20008011000 */
[----:B------:R-:W-:Y:S02]  /*85f0*/  SEL R6, R6, RZ, P0 ;  /* 0x000000ff06067207 */ /* 0x000fe40000000000 */
[----:B------:R-:W-:Y:S01]  /*8600*/  LOP3.LUT R5, R5, R14, RZ, 0x3c, !PT ;  /* 0x0000000e05057212 */ /* 0x000fe200078e3cff */
[----:B-1----:R-:W-:Y:S01]  /*8610*/  UMOV UR8, UR13 ;  /* 0x0000000d00087c82 */ /* 0x002fe20008000000 */
[----:B------:R-:W-:Y:S02]  /*8620*/  UMOV UR11, UR20 ;  /* 0x00000014000b7c82 */ /* 0x000fe40008000000 */
[----:B------:R1:W-:Y:S02]  /*8630*/  UTMALDG.3D.MULTICAST [UR8], [UR24], UR21, desc[UR16] ;  /* 0x00001008180073b4 */ /* 0x0003e40008011815 */
[----:B-1----:R-:W-:Y:S05]  /*8640*/  @P1 BRA `(.L_x_158) ;  /* 0xfffffffc00441947 */ /* 0x002fea000383ffff */
.L_x_155:
[----:B------:R-:W-:Y:S05]  /*8650*/  BSYNC B1 ;  /* 0x0000000000017941 */ /* 0x000fea0003800000 */
.L_x_154:
[----:B------:R-:W-:Y:S01]  /*8660*/  LOP3.LUT P1, RZ, R10, 0xff, RZ, 0xc0, !PT ;  /* 0x000000ff0aff7812 */ /* 0x000fe2000782c0ff */
[C---:B------:R-:W-:Y:S01]  /*8670*/  IMAD.IADD R12, R3.reuse, 0x1, R12 ;  /* 0x00000001030c7824 */ /* 0x040fe200078e020c */
[----:B------:R-:W-:Y:S01]  /*8680*/  ULDC.64 UR8, c[0x0][0x8f8] ;  /* 0x00023e0000087ab9 */ /* 0x000fe20000000a00 */
[C---:B------:R-:W-:Y:S01]  /*8690*/  ISETP.GE.U32.AND P2, PT, R3.reuse, 0xa, PT ;  /* 0x0000000a0300780c */ /* 0x040fe20003f46070 */
[----:B------:R-:W-:Y:S01]  /*86a0*/  BSSY B1, `(.L_x_159) ;  /* 0x000006a000017945 */ /* 0x000fe20003800000 */
[----:B------:R-:W-:Y:S01]  /*86b0*/  IMAD.MOV.U32 R20, RZ, RZ, -0x1 ;  /* 0xffffffffff147424 */ /* 0x000fe200078e00ff */
[----:B------:R-:W-:Y:S01]  /*86c0*/  ISETP.GT.U32.AND P0, PT, R12, 0x9, PT ;  /* 0x000000090c00780c */ /* 0x000fe20003f04070 */
[----:B------:R-:W-:Y:S01]  /*86d0*/  IMAD.MOV.U32 R13, RZ, RZ, -0x1 ;  /* 0xffffffffff0d7424 */ /* 0x000fe200078e00ff */
[----:B------:R-:W-:Y:S02]  /*86e0*/  PRMT R10, RZ, 0x7610, R10 ;  /* 0x00007610ff0a7816 */ /* 0x000fe4000000000a */
[----:B------:R-:W-:-:S03]  /*86f0*/  ISETP.LT.U32.AND P0, PT, R3, 0xa, P0 ;  /* 0x0000000a0300780c */ /* 0x000fc60000701070 */
[----:B------:R-:W1:Y:S01]  /*8700*/  @P1 S2R R5, SR_CgaCtaId ;  /* 0x0000000000051919 */ /* 0x000e620000008800 */
[----:B------:R-:W-:-:S04]  /*8710*/  @P1 MOV R4, 0x400 ;  /* 0x0000040000041802 */ /* 0x000fc80000000f00 */
[----:B-1----:R-:W-:Y:S01]  /*8720*/  @P1 LEA R6, R5, R4, 0x18 ;  /* 0x0000000405061211 */ /* 0x002fe200078ec0ff */
[----:B------:R-:W-:-:S03]  /*8730*/  IMAD.WIDE.U32 R4, R12, -0x33333333, RZ ;  /* 0xcccccccd0c047825 */ /* 0x000fc600078e00ff */
[----:B------:R1:W-:Y:S01]  /*8740*/  @P1 SYNCS.ARRIVE.TRANS64.A1T0 RZ, [R6+URZ+0xe8], RZ ;  /* 0x0000e8ff06ff19a7 */ /* 0x0003e2000810003f */
[----:B------:R-:W-:Y:S02]  /*8750*/  IADD3 R16, P1, R16, UR40, RZ ;  /* 0x0000002810107c10 */ /* 0x000fe4000ff3e0ff */
[----:B------:R-:W-:Y:S02]  /*8760*/  SHF.R.U32.HI R7, RZ, 0x3, R5 ;  /* 0x00000003ff077819 */ /* 0x000fe40000011605 */
[----:B------:R-:W-:Y:S02]  /*8770*/  SEL R5, RZ, 0x1, !P0 ;  /* 0x00000001ff057807 */ /* 0x000fe40004000000 */
[----:B------:R-:W-:Y:S01]  /*8780*/  IADD3.X R17, R17, UR38, RZ, P1, !PT ;  /* 0x0000002611117c10 */ /* 0x000fe20008ffe4ff */
[----:B------:R-:W-:Y:S01]  /*8790*/  IMAD R12, R7, -0xa, R12 ;  /* 0xfffffff6070c7824 */ /* 0x000fe200078e020c */
[----:B------:R-:W-:Y:S02]  /*87a0*/  ISETP.GE.U32.AND P0, PT, R16, UR8, PT ;  /* 0x0000000810007c0c */ /* 0x000fe4000bf06070 */
[----:B------:R-:W-:-:S02]  /*87b0*/  LOP3.LUT R0, R0, R5, RZ, 0x3c, !PT ;  /* 0x0000000500007212 */ /* 0x000fc400078e3cff */
[----:B------:R-:W-:Y:S02]  /*87c0*/  ISETP.GE.U32.AND.EX P0, PT, R17, UR9, PT, P0 ;  /* 0x0000000911007c0c */ /* 0x000fe4000bf06100 */
[----:B------:R-:W-:Y:S02]  /*87d0*/  @P2 LOP3.LUT R0, R0, 0x1, R7, 0x78, !PT ;  /* 0x0000000100002812 */ /* 0x000fe400078e7807 */
[----:B------:R-:W-:Y:S02]  /*87e0*/  MOV R7, 0xffffffff ;  /* 0xffffffff00077802 */ /* 0x000fe40000000f00 */
[----:B------:R-:W-:-:S07]  /*87f0*/  PRMT R4, RZ, 0x7610, R4 ;  /* 0x00007610ff047816 */ /* 0x000fce0000000004 */
[----:B-1----:R-:W-:Y:S05]  /*8800*/  @P0 BRA `(.L_x_160) ;  /* 0x00000004004c0947 */ /* 0x002fea0003800000 */
[----:B------:R-:W1:Y:S01]  /*8810*/  S2R R14, SR_CTAID.X ;  /* 0x00000000000e7919 */ /* 0x000e620000002500 */
[----:B------:R-:W-:Y:S01]  /*8820*/  ULDC.64 UR8, c[0x0][0x8d0] ;  /* 0x0002340000087ab9 */ /* 0x000fe20000000a00 */
[----:B------:R-:W2:Y:S01]  /*8830*/  LDC R15, c[0x0][0x144] ;  /* 0x00005100ff0f7b82 */ /* 0x000ea20000000800 */
[----:B------:R-:W-:Y:S01]  /*8840*/  ISETP.NE.U32.AND P0, PT, RZ, UR8, PT ;  /* 0x00000008ff007c0c */ /* 0x000fe2000bf05070 */
[----:B------:R-:W3:Y:S01]  /*8850*/  S2R R11, SR_CTAID.Y ;  /* 0x00000000000b7919 */ /* 0x000ee20000002600 */
[----:B------:R-:W-:Y:S01]  /*8860*/  ULDC UR7, c[0x0][0x150] ;  /* 0x0000540000077ab9 */ /* 0x000fe20000000800 */
[----:B------:R-:W-:Y:S01]  /*8870*/  ULDC UR10, c[0x0][0x8d8] ;  /* 0x00023600000a7ab9 */ /* 0x000fe20000000800 */
[----:B------:R-:W-:Y:S01]  /*8880*/  ISETP.NE.AND.EX P0, PT, RZ, UR9, PT, P0 ;  /* 0x00000009ff007c0c */ /* 0x000fe2000bf05300 */
[----:B------:R-:W-:Y:S01]  /*8890*/  IMAD.MOV.U32 R4, RZ, RZ, R16 ;  /* 0x000000ffff047224 */ /* 0x000fe200078e0010 */
[----:B-1----:R-:W-:-:S05]  /*88a0*/  I2FP.F32.U32 R5, R14 ;  /* 0x0000000e00057245 */ /* 0x002fca0000201000 */
[----:B------:R-:W-:Y:S01]  /*88b0*/  FMUL R20, R5, UR7 ;  /* 0x0000000705147c20 */ /* 0x000fe20008400000 */
[----:B------:R-:W-:-:S05]  /*88c0*/  IMAD.MOV.U32 R5, RZ, RZ, R17 ;  /* 0x000000ffff057224 */ /* 0x000fca00078e0011 */
[----:B---3--:R-:W-:Y:S05]  /*88d0*/  @!P0 BRA `(.L_x_161) ;  /* 0x0000000000288947 */ /* 0x008fea0003800000 */
[----:B------:R-:W-:Y:S02]  /*88e0*/  ULDC UR7, c[0x0][0x8dc] ;  /* 0x0002370000077ab9 */ /* 0x000fe40000000800 */
[----:B------:R-:W-:-:S05]  /*88f0*/  IADD3 R5, P0, R16, UR7, RZ ;  /* 0x0000000710057c10 */ /* 0x000fca000ff1e0ff */
[----:B------:R-:W-:-:S04]  /*8900*/  IMAD.X R13, RZ, RZ, R17, P0 ;  /* 0x000000ffff0d7224 */ /* 0x000fc800000e0611 */
[----:B------:R-:W-:-:S04]  /*8910*/  IMAD.WIDE.U32 R6, R13, UR8, RZ ;  /* 0x000000080d067c25 */ /* 0x000fc8000f8e00ff */
[----:B------:R-:W-:-:S04]  /*8920*/  IMAD.WIDE.U32 R6, P0, R5, UR9, R6 ;  /* 0x0000000905067c25 */ /* 0x000fc8000f800006 */
[----:B------:R-:W-:Y:S01]  /*8930*/  IMAD.WIDE.U32 R4, R5, UR8, RZ ;  /* 0x0000000805047c25 */ /* 0x000fe2000f8e00ff */
[----:B------:R-:W-:-:S04]  /*8940*/  MOV R4, R7 ;  /* 0x0000000700047202 */ /* 0x000fc80000000f00 */
[----:B------:R-:W-:Y:S01]  /*8950*/  IADD3 RZ, P1, R5, R6, RZ ;  /* 0x0000000605ff7210 */ /* 0x000fe20007f3e0ff */
[----:B------:R-:W-:-:S04]  /*8960*/  IMAD.X R5, RZ, RZ, RZ, P0 ;  /* 0x000000ffff057224 */ /* 0x000fc800000e06ff */
[----:B------:R-:W-:-:S08]  /*8970*/  IMAD.WIDE.U32.X R4, R13, UR9, R4, P1 ;  /* 0x000000090d047c25 */ /* 0x000fd000088e0404 */
.L_x_161:
[--C-:B------:R-:W-:Y:S01]  /*8980*/  SHF.R.U64 R13, R4, UR10, R5.reuse ;  /* 0x0000000a040d7c19 */ /* 0x100fe20008001205 */
[----:B------:R-:W1:Y:S01]  /*8990*/  F2I.U32.TRUNC.NTZ R20, R20 ;  /* 0x0000001400147305 */ /* 0x000e62000020f000 */
[----:B------:R-:W-:Y:S01]  /*89a0*/  SHF.R.U32.HI R4, RZ, UR10, R5 ;  /* 0x0000000aff047c19 */ /* 0x000fe20008011605 */
[----:B------:R-:W-:Y:S01]  /*89b0*/  ULDC.64 UR8, c[0x0][0x8c8] ;  /* 0x0002320000087ab9 */ /* 0x000fe20000000a00 */
[----:B------:R-:W-:Y:S01]  /*89c0*/  IADD3 R7, P0, RZ, -R13, RZ ;  /* 0x8000000dff077210 */ /* 0x000fe20007f1e0ff */
[----:B------:R-:W-:Y:S01]  /*89d0*/  ULDC.64 UR10, c[0x0][0x8e8] ;  /* 0x00023a00000a7ab9 */ /* 0x000fe20000000a00 */
[----:B------:R-:W3:Y:S01]  /*89e0*/  LDC R22, c[0x0][0x148] ;  /* 0x00005200ff167b82 */ /* 0x000ee20000000800 */
[----:B------:R-:W-:Y:S02]  /*89f0*/  ULDC UR7, c[0x0][0x8c0] ;  /* 0x0002300000077ab9 */ /* 0x000fe40000000800 */
[----:B------:R-:W-:Y:S01]  /*8a00*/  IMAD.X R4, RZ, RZ, ~R4, P0 ;  /* 0x000000ffff047224 */ /* 0x000fe200000e0e04 */
[----:B------:R-:W-:-:S03]  /*8a10*/  ISETP.NE.U32.AND P0, PT, RZ, UR10, PT ;  /* 0x0000000aff007c0c */ /* 0x000fc6000bf05070 */
[----:B------:R-:W-:Y:S01]  /*8a20*/  IMAD R6, R4, UR8, RZ ;  /* 0x0000000804067c24 */ /* 0x000fe2000f8e02ff */
[----:B------:R-:W-:Y:S01]  /*8a30*/  ISETP.NE.AND.EX P0, PT, RZ, UR11, PT, P0 ;  /* 0x0000000bff007c0c */ /* 0x000fe2000bf05300 */
[----:B------:R-:W-:Y:S01]  /*8a40*/  IMAD.WIDE.U32 R4, R7, UR8, R16 ;  /* 0x0000000807047c25 */ /* 0x000fe2000f8e0010 */
[----:B------:R-:W-:-:S03]  /*8a50*/  ULDC UR8, c[0x0][0x154] ;  /* 0x0000550000087ab9 */ /* 0x000fc60000000800 */
[----:B------:R-:W-:Y:S02]  /*8a60*/  IMAD R7, R7, UR9, R6 ;  /* 0x0000000907077c24 */ /* 0x000fe4000f8e0206 */
[----:B-1----:R-:W-:Y:S02]  /*8a70*/  IMAD.MOV R6, RZ, RZ, -R20 ;  /* 0x000000ffff067224 */ /* 0x002fe400078e0a14 */
[----:B------:R-:W-:Y:S02]  /*8a80*/  IMAD.IADD R5, R5, 0x1, R7 ;  /* 0x0000000105057824 */ /* 0x000fe400078e0207 */
[----:B--2---:R-:W-:Y:S01]  /*8a90*/  IMAD R14, R15, R6, R14 ;  /* 0x000000060f0e7224 */ /* 0x004fe200078e020e */
[----:B------:R-:W-:Y:S02]  /*8aa0*/  I2FP.F32.U32 R6, R11 ;  /* 0x0000000b00067245 */ /* 0x000fe40000201000 */
[--C-:B------:R-:W-:Y:S02]  /*8ab0*/  SHF.R.U64 R15, R4, UR7, R5.reuse ;  /* 0x00000007040f7c19 */ /* 0x100fe40008001205 */
[----:B------:R-:W-:Y:S01]  /*8ac0*/  SHF.R.U32.HI R4, RZ, UR7, R5 ;  /* 0x00000007ff047c19 */ /* 0x000fe20008011605 */
[----:B------:R-:W-:Y:S01]  /*8ad0*/  FMUL R6, R6, UR8 ;  /* 0x0000000806067c20 */ /* 0x000fe20008400000 */
[----:B------:R-:W-:-:S02]  /*8ae0*/  ULDC UR7, c[0x0][0x8b0] ;  /* 0x00022c0000077ab9 */ /* 0x000fc40000000800 */
[--C-:B------:R-:W-:Y:S01]  /*8af0*/  SHF.R.U64 R21, R15, UR7, R4.reuse ;  /* 0x000000070f157c19 */ /* 0x100fe20008001204 */
[----:B------:R1:W2:Y:S01]  /*8b00*/  F2I.U32.TRUNC.NTZ R24, R6 ;  /* 0x0000000600187305 */ /* 0x0002a2000020f000 */
[----:B------:R-:W-:Y:S01]  /*8b10*/  SHF.R.U32.HI R4, RZ, UR7, R4 ;  /* 0x00000007ff047c19 */ /* 0x000fe20008011604 */
[----:B------:R-:W-:-:S03]  /*8b20*/  ULDC UR7, c[0x0][0x900] ;  /* 0x0002400000077ab9 */ /* 0x000fc60000000800 */
[--C-:B------:R-:W-:Y:S02]  /*8b30*/  SHF.R.U64 R20, R21, UR7, R4.reuse ;  /* 0x0000000715147c19 */ /* 0x100fe40008001204 */
[----:B------:R-:W-:-:S03]  /*8b40*/  SHF.R.U32.HI R23, RZ, UR7, R4 ;  /* 0x00000007ff177c19 */ /* 0x000fc60008011604 */
[----:B------:R-:W-:Y:S02]  /*8b50*/  IMAD.MOV.U32 R4, RZ, RZ, R20 ;  /* 0x000000ffff047224 */ /* 0x000fe400078e0014 */
[----:B------:R-:W-:Y:S01]  /*8b60*/  IMAD.MOV.U32 R5, RZ, RZ, R23 ;  /* 0x000000ffff057224 */ /* 0x000fe200078e0017 */
[----:B-1----:R-:W-:Y:S06]  /*8b70*/  @!P0 BRA `(.L_x_162) ;  /* 0x0000000000288947 */ /* 0x002fec0003800000 */
[----:B------:R-:W-:Y:S02]  /*8b80*/  ULDC UR7, c[0x0][0x8f4] ;  /* 0x00023d0000077ab9 */ /* 0x000fe40000000800 */
[----:B------:R-:W-:-:S04]  /*8b90*/  IADD3 R5, P0, R20, UR7, RZ ;  /* 0x0000000714057c10 */ /* 0x000fc8000ff1e0ff */
[----:B------:R-:W-:-:S05]  /*8ba0*/  IADD3.X R23, RZ, R23, RZ, P0, !PT ;  /* 0x00000017ff177210 */ /* 0x000fca00007fe4ff */
[----:B------:R-:W-:-:S04]  /*8bb0*/  IMAD.WIDE.U32 R6, R23, UR10, RZ ;  /* 0x0000000a17067c25 */ /* 0x000fc8000f8e00ff */
[----:B------:R-:W-:-:S04]  /*8bc0*/  IMAD.WIDE.U32 R6, P0, R5, UR11, R6 ;  /* 0x0000000b05067c25 */ /* 0x000fc8000f800006 */
[----:B------:R-:W-:-:S04]  /*8bd0*/  IMAD.WIDE.U32 R4, R5, UR10, RZ ;  /* 0x0000000a05047c25 */ /* 0x000fc8000f8e00ff */
[----:B------:R-:W-:Y:S01]  /*8be0*/  IMAD.MOV.U32 R4, RZ, RZ, R7 ;  /* 0x000000ffff047224 */ /* 0x000fe200078e0007 */
[----:B------:R-:W-:Y:S01]  /*8bf0*/  IADD3 RZ, P1, R5, R6, RZ ;  /* 0x0000000605ff7210 */ /* 0x000fe20007f3e0ff */
[----:B------:R-:W-:-:S04]  /*8c00*/  IMAD.X R5, RZ, RZ, RZ, P0 ;  /* 0x000000ffff057224 */ /* 0x000fc800000e06ff */
[----:B------:R-:W-:-:S08]  /*8c10*/  IMAD.WIDE.U32.X R4, R23, UR11, R4, P1 ;  /* 0x0000000b17047c25 */ /* 0x000fd000088e0404 */
.L_x_162:
[----:B------:R-:W-:Y:S01]  /*8c20*/  ISETP.NE.AND P0, PT, R2, 0x1, PT ;  /* 0x000000010200780c */ /* 0x000fe20003f05270 */
[----:B------:R-:W-:Y:S01]  /*8c30*/  ULDC UR7, c[0x0][0x8f0] ;  /* 0x00023c0000077ab9 */ /* 0x000fe20000000800 */
[----:B------:R-:W-:Y:S01]  /*8c40*/  LOP3.LUT R21, R21, UR18, RZ, 0xc0, !PT ;  /* 0x0000001215157c12 */ /* 0x000fe2000f8ec0ff */
[----:B--2---:R-:W-:Y:S01]  /*8c50*/  IMAD.MOV R24, RZ, RZ, -R24 ;  /* 0x000000ffff187224 */ /* 0x004fe200078e0a18 */
[----:B------:R-:W-:Y:S01]  /*8c60*/  SHF.R.U64 R4, R4, UR7, R5 ;  /* 0x0000000704047c19 */ /* 0x000fe20008001205 */
[----:B------:R-:W-:Y:S01]  /*8c70*/  ULDC UR7, c[0x0][0x8e0] ;  /* 0x0002380000077ab9 */ /* 0x000fe20000000800 */
[----:B------:R-:W-:Y:S01]  /*8c80*/  LOP3.LUT R15, R15, UR6, RZ, 0xc0, !PT ;  /* 0x000000060f0f7c12 */ /* 0x000fe2000f8ec0ff */
[----:B------:R-:W-:Y:S02]  /*8c90*/  ULDC UR8, c[0x0][0x8b8] ;  /* 0x00022e0000087ab9 */ /* 0x000fe40000000800 */
[----:B------:R-:W-:Y:S02]  /*8ca0*/  IMAD.MOV R5, RZ, RZ, -R4 ;  /* 0x000000ffff057224 */ /* 0x000fe400078e0a04 */
[----:B------:R-:W-:-:S02]  /*8cb0*/  IMAD R21, R4, UR19, R21 ;  /* 0x0000001304157c24 */ /* 0x000fc4000f8e0215 */
[----:B---3--:R-:W-:Y:S02]  /*8cc0*/  @P0 IMAD R14, R22, R24, R11 ;  /* 0x00000018160e0224 */ /* 0x008fe400078e020b */
[----:B------:R-:W-:Y:S01]  /*8cd0*/  IMAD R20, R5, UR7, R20 ;  /* 0x0000000705147c24 */ /* 0x000fe2000f8e0214 */
[----:B------:R-:W-:Y:S01]  /*8ce0*/  ULDC UR7, c[0x0][0x8a8] ;  /* 0x00022a0000077ab9 */ /* 0x000fe20000000800 */
[----:B------:R-:W-:Y:S02]  /*8cf0*/  IMAD R14, R21, UR8, R14 ;  /* 0x00000008150e7c24 */ /* 0x000fe4000f8e020e */
[----:B------:R-:W-:Y:S02]  /*8d00*/  IMAD R5, R20, UR7, R15 ;  /* 0x0000000714057c24 */ /* 0x000fe4000f8e020f */
[----:B------:R-:W-:-:S03]  /*8d10*/  IMAD.MOV.U32 R4, RZ, RZ, 0x1 ;  /* 0x00000001ff047424 */ /* 0x000fc600078e00ff */
[----:B------:R-:W-:Y:S02]  /*8d20*/  SEL R7, R5, R14, !P0 ;  /* 0x0000000e05077207 */ /* 0x000fe40004000000 */
[----:B------:R-:W-:-:S07]  /*8d30*/  SEL R20, R14, R5, !P0 ;  /* 0x000000050e147207 */ /* 0x000fce0004000000 */
.L_x_160:
[----:B------:R-:W-:Y:S05]  /*8d40*/  BSYNC B1 ;  /* 0x0000000000017941 */ /* 0x000fea0003800000 */
.L_x_159:
[----:B------:R-:W-:-:S13]  /*8d50*/  LOP3.LUT P0, RZ, R4, 0xff, RZ, 0xc0, !PT ;  /* 0x000000ff04ff7812 */ /* 0x000fda000780c0ff */
[----:B------:R-:W-:Y:S05]  /*8d60*/  @P0 BRA `(.L_x_163) ;  /* 0xfffffff400480947 */ /* 0x000fea000383ffff */
[----:B------:R-:W-:Y:S05]  /*8d70*/  BSYNC B0 ;  /* 0x0000000000007941 */ /* 0x000fea0003800000 */
.L_x_152:
[----:B------:R-:W-:-:S03]  /*8d80*/  UMOV UR7, 0xffffffff ;  /* 0xffffffff00077882 */ /* 0x000fc60000000000 */
[----:B------:R-:W-:Y:S05]  /*8d90*/  BRA.DIV UR7, `(.L_x_164) ;  /* 0x0000000a07f87947 */ /* 0x000fea000b800000 */
[----:B------:R-:W-:-:S13]  /*8da0*/  ELECT P6, URZ, PT ;  /* 0x00000000003f782f */ /* 0x000fda00038c0000 */
.L_x_195:
[----:B------:R-:W-:Y:S04]  /*8db0*/  BSSY B0, `(.L_x_165) ;  /* 0x0000061000007945 */ /* 0x000fe80003800000 */
[----:B------:R-:W-:Y:S05]  /*8dc0*/  @!P6 BRA `(.L_x_166) ;  /* 0x00000004007ce947 */ /* 0x000fea0003800000 */
[----:B------:R-:W-:-:S04]  /*8dd0*/  LOP3.LUT R19, R19, 0x2, RZ, 0xfc, !PT ;  /* 0x0000000213137812 */ /* 0x000fc800078efcff */
[----:B------:R-:W-:-:S13]  /*8de0*/  ISETP.NE.AND P0, PT, R19, 0x3, PT ;  /* 0x000000031300780c */ /* 0x000fda0003f05270 */
[----:B------:R-:W-:Y:S05]  /*8df0*/  @!P0 BRA `(.L_x_167) ;  /* 0x0000000000048947 */ /* 0x000fea0003800000 */
[----:B------:R-:W-:Y:S01]  /*8e00*/  BPT.TRAP 0x1 ;  /* 0x000000040000795c */ /* 0x000fe20000300000 */
.L_x_167:
[----:B------:R-:W1:Y:S01]  /*8e10*/  S2R R3, SR_CgaCtaId ;  /* 0x0000000000037919 */ /* 0x000e620000008800 */
[----:B------:R-:W-:-:S04]  /*8e20*/  MOV R2, 0x400 ;  /* 0x0000040000027802 */ /* 0x000fc80000000f00 */
[----:B-1----:R-:W-:Y:S02]  /*8e30*/  LEA R3, R3, R2, 0x18 ;  /* 0x0000000203037211 */ /* 0x002fe400078ec0ff */
[----:B------:R-:W-:Y:S02]  /*8e40*/  SHF.L.U32 R2, R0, 0x1f, RZ ;  /* 0x0000001f00027819 */ /* 0x000fe400000006ff */
[----:B------:R-:W-:-:S05]  /*8e50*/  IADD3 R3, R3, 0x50, RZ ;  /* 0x0000005003037810 */ /* 0x000fca0007ffe0ff */
[C---:B------:R-:W-:Y:S02]  /*8e60*/  IMAD R7, R12.reuse, 0x8, R3 ;  /* 0x000000080c077824 */ /* 0x040fe400078e0203 */
[----:B------:R-:W-:Y:S02]  /*8e70*/  VIADD R12, R12, 0x1 ;  /* 0x000000010c0c7836 */ /* 0x000fe40000000000 */
[----:B------:R-:W1:Y:S03]  /*8e80*/  SYNCS.PHASECHK.TRANS64.TRYWAIT P0, [R7+URZ], R2 ;  /* 0x00000002070075a7 */ /* 0x000e66000800017f */
[----:B------:R-:W-:-:S04]  /*8e90*/  ISETP.NE.AND P1, PT, R12, 0xa, PT ;  /* 0x0000000a0c00780c */ /* 0x000fc80003f25270 */
[----:B------:R-:W-:Y:S02]  /*8ea0*/  SEL R5, RZ, 0x1, P1 ;  /* 0x00000001ff057807 */ /* 0x000fe40000800000 */
[----:B------:R-:W-:Y:S02]  /*8eb0*/  SEL R12, R12, RZ, P1 ;  /* 0x000000ff0c0c7207 */ /* 0x000fe40000800000 */
[----:B------:R-:W-:-:S03]  /*8ec0*/  LOP3.LUT R5, R0, R5, RZ, 0x3c, !PT ;  /* 0x0000000500057212 */ /* 0x000fc600078e3cff */
[----:B------:R-:W-:Y:S01]  /*8ed0*/  IMAD R9, R12, 0x8, R3 ;  /* 0x000000080c097824 */ /* 0x000fe200078e0203 */
[----:B------:R-:W-:Y:S01]  /*8ee0*/  SHF.L.U32 R4, R5, 0x1f, RZ ;  /* 0x0000001f05047819 */ /* 0x000fe200000006ff */
[----:B-1----:R-:W-:Y:S06]  /*8ef0*/  @!P0 BRA `(.L_x_168) ;  /* 0x0000000800c08947 */ /* 0x002fec0003800000 */
.L_x_196:
[----:B------:R-:W2:Y:S01]  /*8f00*/  SYNCS.PHASECHK.TRANS64.TRYWAIT P0, [R9+URZ], R4 ;  /* 0x00000004090075a7 */ /* 0x000ea2000800017f */
[----:B------:R-:W-:-:S05]  /*8f10*/  VIADD R0, R12, 0x1 ;  /* 0x000000010c007836 */ /* 0x000fca0000000000 */
[----:B------:R-:W-:-:S04]  /*8f20*/  ISETP.NE.AND P1, PT, R0, 0xa, PT ;  /* 0x0000000a0000780c */ /* 0x000fc80003f25270 */
[----:B-1----:R-:W-:Y:S02]  /*8f30*/  SEL R2, RZ, 0x1, P1 ;  /* 0x00000001ff027807 */ /* 0x002fe40000800000 */
[----:B------:R-:W-:Y:S02]  /*8f40*/  SEL R0, R0, RZ, P1 ;  /* 0x000000ff00007207 */ /* 0x000fe40000800000 */
[----:B------:R-:W-:-:S03]  /*8f50*/  LOP3.LUT R7, R5, R2, RZ, 0x3c, !PT ;  /* 0x0000000205077212 */ /* 0x000fc600078e3cff */
[----:B------:R-:W-:Y:S01]  /*8f60*/  IMAD R6, R0, 0x8, R3 ;  /* 0x0000000800067824 */ /* 0x000fe200078e0203 */
[----:B------:R-:W-:Y:S01]  /*8f70*/  SHF.L.U32 R5, R7, 0x1f, RZ ;  /* 0x0000001f07057819 */ /* 0x000fe200000006ff */
[----:B--2---:R-:W-:Y:S06]  /*8f80*/  @!P0 BRA `(.L_x_169) ;  /* 0x0000000800b08947 */ /* 0x004fec0003800000 */
.L_x_197:
[----:B------:R-:W2:Y:S01]  /*8f90*/  SYNCS.PHASECHK.TRANS64.TRYWAIT P0, [R6+URZ], R5 ;  /* 0x00000005060075a7 */ /* 0x000ea2000800017f */
[----:B------:R-:W-:-:S04]  /*8fa0*/  IADD3 R0, R0, 0x1, RZ ;  /* 0x0000000100007810 */ /* 0x000fc80007ffe0ff */
[----:B------:R-:W-:-:S04]  /*8fb0*/  ISETP.NE.AND P1, PT, R0, 0xa, PT ;  /* 0x0000000a0000780c */ /* 0x000fc80003f25270 */
[----:B------:R-:W-:Y:S02]  /*8fc0*/  SEL R2, RZ, 0x1, P1 ;  /* 0x00000001ff027807 */ /* 0x000fe40000800000 */
[----:B------:R-:W-:Y:S02]  /*8fd0*/  SEL R0, R0, RZ, P1 ;  /* 0x000000ff00007207 */ /* 0x000fe40000800000 */
[----:B------:R-:W-:-:S03]  /*8fe0*/  LOP3.LUT R7, R7, R2, RZ, 0x3c, !PT ;  /* 0x0000000207077212 */ /* 0x000fc600078e3cff */
[----:B-1----:R-:W-:Y:S01]  /*8ff0*/  IMAD R9, R0, 0x8, R3 ;  /* 0x0000000800097824 */ /* 0x002fe200078e0203 */
[----:B------:R-:W-:Y:S01]  /*9000*/  SHF.L.U32 R4, R7, 0x1f, RZ ;  /* 0x0000001f07047819 */ /* 0x000fe200000006ff */
[----:B--2---:R-:W-:Y:S06]  /*9010*/  @!P0 BRA `(.L_x_170) ;  /* 0x0000000800a08947 */ /* 0x004fec0003800000 */
.L_x_198:
[----:B------:R-:W2:Y:S01]  /*9020*/  SYNCS.PHASECHK.TRANS64.TRYWAIT P0, [R9+URZ], R4 ;  /* 0x00000004090075a7 */ /* 0x000ea2000800017f */
[----:B------:R-:W-:-:S05]  /*9030*/  VIADD R0, R0, 0x1 ;  /* 0x0000000100007836 */ /* 0x000fca0000000000 */
[----:B------:R-:W-:-:S04]  /*9040*/  ISETP.NE.AND P1, PT, R0, 0xa, PT ;  /* 0x0000000a0000780c */ /* 0x000fc80003f25270 */
[----:B------:R-:W-:Y:S02]  /*9050*/  SEL R2, RZ, 0x1, P1 ;  /* 0x00000001ff027807 */ /* 0x000fe40000800000 */
[----:B------:R-:W-:Y:S02]  /*9060*/  SEL R0, R0, RZ, P1 ;  /* 0x000000ff00007207 */ /* 0x000fe40000800000 */
[----:B------:R-:W-:-:S03]  /*9070*/  LOP3.LUT R7, R7, R2, RZ, 0x3c, !PT ;  /* 0x0000000207077212 */ /* 0x000fc600078e3cff */
[----:B-1----:R-:W-:Y:S01]  /*9080*/  IMAD R6, R0, 0x8, R3 ;  /* 0x0000000800067824 */ /* 0x002fe200078e0203 */
[----:B------:R-:W-:Y:S01]  /*9090*/  SHF.L.U32 R5, R7, 0x1f, RZ ;  /* 0x0000001f07057819 */ /* 0x000fe200000006ff */
[----:B--2---:R-:W-:Y:S06]  /*90a0*/  @!P0 BRA `(.L_x_171) ;  /* 0x0000000800908947 */ /* 0x004fec0003800000 */
.L_x_199:
        /* <DEDUP_REMOVED lines=9> */
.L_x_200:
        /* <DEDUP_REMOVED lines=9> */
.L_x_201:
        /* <DEDUP_REMOVED lines=9> */
.L_x_202:
        /* <DEDUP_REMOVED lines=9> */
.L_x_203:
[----:B------:R-:W2:Y:S01]  /*92f0*/  SYNCS.PHASECHK.TRANS64.TRYWAIT P0, [R6+URZ], R5 ;  /* 0x00000005060075a7 */ /* 0x000ea2000800017f */
[----:B------:R-:W-:-:S04]  /*9300*/  IADD3 R0, R0, 0x1, RZ ;  /* 0x0000000100007810 */ /* 0x000fc80007ffe0ff */
[----:B------:R-:W-:-:S04]  /*9310*/  ISETP.NE.AND P1, PT, R0, 0xa, PT ;  /* 0x0000000a0000780c */ /* 0x000fc80003f25270 */
[----:B------:R-:W-:Y:S02]  /*9320*/  SEL R2, RZ, 0x1, P1 ;  /* 0x00000001ff027807 */ /* 0x000fe40000800000 */
[----:B------:R-:W-:Y:S02]  /*9330*/  SEL R0, R0, RZ, P1 ;  /* 0x000000ff00007207 */ /* 0x000fe40000800000 */
[----:B------:R-:W-:Y:S01]  /*9340*/  LOP3.LUT R2, R7, R2, RZ, 0x3c, !PT ;  /* 0x0000000207027212 */ /* 0x000fe200078e3cff */
[----:B--2---:R-:W-:Y:S06]  /*9350*/  @!P0 BRA `(.L_x_176) ;  /* 0x0000000800488947 */ /* 0x004fec0003800000 */
.L_x_204:
[----:B------:R-:W-:Y:S01]  /*9360*/  IMAD R3, R0, 0x8, R3 ;  /* 0x0000000800037824 */ /* 0x000fe200078e0203 */
[----:B------:R-:W-:-:S07]  /*9370*/  SHF.L.U32 R0, R2, 0x1f, RZ ;  /* 0x0000001f02007819 */ /* 0x000fce00000006ff */
.L_x_177:
[----:B---3--:R3:W4:Y:S02]  /*9380*/  SYNCS.PHASECHK.TRANS64.TRYWAIT P0, [R3+URZ], R0 ;  /* 0x00000000030075a7 */ /* 0x008724000800017f */
[----:B----4-:R-:W-:Y:S05]  /*9390*/  @!P0 NANOSLEEP.SYNCS 0x989680 ;  /* 0x009896800000895d */ /* 0x010fea0003900000 */
[----:B------:R-:W4:Y:S02]  /*93a0*/  @!P0 SYNCS.PHASECHK.TRANS64 P0, [R3+URZ], R0 ;  /* 0x00000000030085a7 */ /* 0x000f24000800007f */
[----:B----4-:R-:W-:Y:S05]  /*93b0*/  @!P0 BRA `(.L_x_177) ;  /* 0xfffffffc00f08947 */ /* 0x010fea000383ffff */
.L_x_166:
[----:B------:R-:W-:Y:S05]  /*93c0*/  BSYNC B0 ;  /* 0x0000000000007941 */ /* 0x000fea0003800000 */
.L_x_165:
[----:B------:R-:W-:Y:S05]  /*93d0*/  EXIT ;  /* 0x000000000000794d */ /* 0x000fea0003800000 */
.L_x_24:
[----:B---3--:R-:W-:-:S04]  /*93e0*/  IMAD.U32 R5, RZ, RZ, UR5 ;  /* 0x00000005ff057e24 */ /* 0x008fc8000f8e00ff */
[----:B------:R3:W4:Y:S03]  /*93f0*/  SYNCS.PHASECHK.TRANS64.TRYWAIT P0, [R5+URZ], R0 ;  /* 0x00000000050075a7 */ /* 0x000726000800017f */
[----:B----4-:R-:W-:Y:S05]  /*9400*/  @!P0 NANOSLEEP.SYNCS 0x989680 ;  /* 0x009896800000895d */ /* 0x010fea0003900000 */
[----:B------:R-:W4:Y:S02]  /*9410*/  @!P0 SYNCS.PHASECHK.TRANS64 P0, [R5+URZ], R0 ;  /* 0x00000000050085a7 */ /* 0x000f24000800007f */
[----:B----4-:R-:W-:Y:S05]  /*9420*/  @!P0 BRA `(.L_x_24) ;  /* 0xfffffffc00ec8947 */ /* 0x010fea000383ffff */
[----:B------:R-:W-:Y:S05]  /*9430*/  BRA `(.L_x_23) ;  /* 0xffffff88004c7947 */ /* 0x000fea000383ffff */
.L_x_30:
[----:B---3--:R-:W-:-:S04]  /*9440*/  IMAD.U32 R6, RZ, RZ, UR8 ;  /* 0x00000008ff067e24 */ /* 0x008fc8000f8e00ff */
[----:B------:R3:W4:Y:S03]  /*9450*/  SYNCS.PHASECHK.TRANS64.TRYWAIT P0, [R6+URZ], R5 ;  /* 0x00000005060075a7 */ /* 0x000726000800017f */
[----:B----4-:R-:W-:Y:S05]  /*9460*/  @!P0 NANOSLEEP.SYNCS 0x989680 ;  /* 0x009896800000895d */ /* 0x010fea0003900000 */
[----:B------:R-:W4:Y:S02]  /*9470*/  @!P0 SYNCS.PHASECHK.TRANS64 P0, [R6+URZ], R5 ;  /* 0x00000005060085a7 */ /* 0x000f24000800007f */
[----:B----4-:R-:W-:Y:S05]  /*9480*/  @!P0 BRA `(.L_x_30) ;  /* 0xfffffffc00ec8947 */ /* 0x010fea000383ffff */
[----:B------:R-:W-:Y:S05]  /*9490*/  BRA `(.L_x_29) ;  /* 0xffffff9000c07947 */ /* 0x000fea000383ffff */
.L_x_57:
[----:B--2---:R2:W3:Y:S02]  /*94a0*/  SYNCS.PHASECHK.TRANS64.TRYWAIT P2, [R14+URZ+0xa0], R3 ;  /* 0x0000a0030e0075a7 */ /* 0x0044e4000804017f */
[----:B---3--:R-:W-:Y:S05]  /*94b0*/  @!P2 NANOSLEEP.SYNCS 0x989680 ;  /* 0x009896800000a95d */ /* 0x008fea0003900000 */
[----:B------:R-:W3:Y:S02]  /*94c0*/  @!P2 SYNCS.PHASECHK.TRANS64 P2, [R14+URZ+0xa0], R3 ;  /* 0x0000a0030e00a5a7 */ /* 0x000ee4000804007f */
[----:B---3--:R-:W-:Y:S05]  /*94d0*/  @!P2 BRA `(.L_x_57) ;  /* 0xfffffffc00f0a947 */ /* 0x008fea000383ffff */
[----:B------:R-:W-:Y:S05]  /*94e0*/  BRA `(.L_x_178) ;  /* 0xffffffa8002c7947 */ /* 0x000fea000383ffff */
.L_x_68:
[----:B--2---:R2:W3:Y:S02]  /*94f0*/  SYNCS.PHASECHK.TRANS64.TRYWAIT P3, [R15+URZ+0xa0], R10 ;  /* 0x0000a00a0f0075a7 */ /* 0x0044e4000806017f */
[----:B---3--:R-:W-:Y:S05]  /*9500*/  @!P3 NANOSLEEP.SYNCS 0x989680 ;  /* 0x009896800000b95d */ /* 0x008fea0003900000 */
[----:B------:R-:W3:Y:S02]  /*9510*/  @!P3 SYNCS.PHASECHK.TRANS64 P3, [R15+URZ+0xa0], R10 ;  /* 0x0000a00a0f00b5a7 */ /* 0x000ee4000806007f */
[----:B---3--:R-:W-:Y:S05]  /*9520*/  @!P3 BRA `(.L_x_68) ;  /* 0xfffffffc00f0b947 */ /* 0x008fea000383ffff */
[----:B------:R-:W-:Y:S05]  /*9530*/  BRA `(.L_x_179) ;  /* 0xffffffb000c47947 */ /* 0x000fea000383ffff */
.L_x_79:
[----:B--2---:R2:W3:Y:S02]  /*9540*/  SYNCS.PHASECHK.TRANS64.TRYWAIT P3, [R14+URZ+0xa0], R11 ;  /* 0x0000a00b0e0075a7 */ /* 0x0044e4000806017f */
[----:B---3--:R-:W-:Y:S05]  /*9550*/  @!P3 NANOSLEEP.SYNCS 0x989680 ;  /* 0x009896800000b95d */ /* 0x008fea0003900000 */
[----:B------:R-:W3:Y:S02]  /*9560*/  @!P3 SYNCS.PHASECHK.TRANS64 P3, [R14+URZ+0xa0], R11 ;  /* 0x0000a00b0e00b5a7 */ /* 0x000ee4000806007f */
[----:B---3--:R-:W-:Y:S05]  /*9570*/  @!P3 BRA `(.L_x_79) ;  /* 0xfffffffc00f0b947 */ /* 0x008fea000383ffff */
[----:B------:R-:W-:Y:S05]  /*9580*/  BRA `(.L_x_180) ;  /* 0xffffffb800e47947 */ /* 0x000fea000383ffff */
.L_x_90:
[----:B--2---:R2:W3:Y:S02]  /*9590*/  SYNCS.PHASECHK.TRANS64.TRYWAIT P0, [R11+URZ+0xa0], R10 ;  /* 0x0000a00a0b0075a7 */ /* 0x0044e4000800017f */
[----:B---3--:R-:W-:Y:S05]  /*95a0*/  @!P0 NANOSLEEP.SYNCS 0x989680 ;  /* 0x009896800000895d */ /* 0x008fea0003900000 */
[----:B------:R-:W3:Y:S02]  /*95b0*/  @!P0 SYNCS.PHASECHK.TRANS64 P0, [R11+URZ+0xa0], R10 ;  /* 0x0000a00a0b0085a7 */ /* 0x000ee4000800007f */
[----:B---3--:R-:W-:Y:S05]  /*95c0*/  @!P0 BRA `(.L_x_90) ;  /* 0xfffffffc00f08947 */ /* 0x008fea000383ffff */
[----:B------:R-:W-:Y:S05]  /*95d0*/  BRA `(.L_x_181) ;  /* 0xffffffc400047947 */ /* 0x000fea000383ffff */
.L_x_106:
[----:B-1----:R-:W-:-:S04]  /*95e0*/  IMAD.U32 R6, RZ, RZ, UR4 ;  /* 0x00000004ff067e24 */ /* 0x002fc8000f8e00ff */
[----:B------:R1:W2:Y:S03]  /*95f0*/  SYNCS.PHASECHK.TRANS64.TRYWAIT P0, [R6+URZ+0xe8], R3 ;  /* 0x0000e803060075a7 */ /* 0x0002a6000800017f */
[----:B--2---:R-:W-:Y:S05]  /*9600*/  @!P0 NANOSLEEP.SYNCS 0x989680 ;  /* 0x009896800000895d */ /* 0x004fea0003900000 */
[----:B------:R-:W2:Y:S02]  /*9610*/  @!P0 SYNCS.PHASECHK.TRANS64 P0, [R6+URZ+0xe8], R3 ;  /* 0x0000e803060085a7 */ /* 0x000ea4000800007f */
[----:B--2---:R-:W-:Y:S05]  /*9620*/  @!P0 BRA `(.L_x_106) ;  /* 0xfffffffc00ec8947 */ /* 0x004fea000383ffff */
[----:B------:R-:W-:Y:S05]  /*9630*/  BRA `(.L_x_105) ;  /* 0xffffffd800287947 */ /* 0x000fea000383ffff */
.L_x_115:
[----:B-1----:R-:W-:-:S04]  /*9640*/  IMAD.U32 R5, RZ, RZ, UR4 ;  /* 0x00000004ff057e24 */ /* 0x002fc8000f8e00ff */
[----:B------:R1:W2:Y:S03]  /*9650*/  SYNCS.PHASECHK.TRANS64.TRYWAIT P1, [R5+URZ+0xc0], R4 ;  /* 0x0000c004050075a7 */ /* 0x0002a6000802017f */
[----:B--2---:R-:W-:Y:S05]  /*9660*/  @!P1 NANOSLEEP.SYNCS 0x989680 ;  /* 0x009896800000995d */ /* 0x004fea0003900000 */
[----:B------:R-:W2:Y:S02]  /*9670*/  @!P1 SYNCS.PHASECHK.TRANS64 P1, [R5+URZ+0xc0], R4 ;  /* 0x0000c004050095a7 */ /* 0x000ea4000802007f */
[----:B--2---:R-:W-:Y:S05]  /*9680*/  @!P1 BRA `(.L_x_115) ;  /* 0xfffffffc00ec9947 */ /* 0x004fea000383ffff */
[----:B------:R-:W-:Y:S05]  /*9690*/  BRA `(.L_x_182) ;  /* 0xffffffdc00107947 */ /* 0x000fea000383ffff */
.L_x_121:
[----:B-12---:R-:W-:-:S04]  /*96a0*/  MOV R5, UR4 ;  /* 0x0000000400057c02 */ /* 0x006fc80008000f00 */
[----:B------:R1:W2:Y:S03]  /*96b0*/  SYNCS.PHASECHK.TRANS64.TRYWAIT P1, [R5+URZ+0xc8], R4 ;  /* 0x0000c804050075a7 */ /* 0x0002a6000802017f */
[----:B--2---:R-:W-:Y:S05]  /*96c0*/  @!P1 NANOSLEEP.SYNCS 0x989680 ;  /* 0x009896800000995d */ /* 0x004fea0003900000 */
[----:B------:R-:W2:Y:S02]  /*96d0*/  @!P1 SYNCS.PHASECHK.TRANS64 P1, [R5+URZ+0xc8], R4 ;  /* 0x0000c804050095a7 */ /* 0x000ea4000802007f */
[----:B--2---:R-:W-:Y:S05]  /*96e0*/  @!P1 BRA `(.L_x_121) ;  /* 0xfffffffc00ec9947 */ /* 0x004fea000383ffff */
[----:B------:R-:W-:Y:S05]  /*96f0*/  BRA `(.L_x_183) ;  /* 0xffffffdc00587947 */ /* 0x000fea000383ffff */
.L_x_127:
[----:B-123--:R-:W-:-:S04]  /*9700*/  IMAD.U32 R5, RZ, RZ, UR4 ;  /* 0x00000004ff057e24 */ /* 0x00efc8000f8e00ff */
[----:B------:R1:W2:Y:S03]  /*9710*/  SYNCS.PHASECHK.TRANS64.TRYWAIT P1, [R5+URZ+0xd0], R4 ;  /* 0x0000d004050075a7 */ /* 0x0002a6000802017f */
[----:B--2---:R-:W-:Y:S05]  /*9720*/  @!P1 NANOSLEEP.SYNCS 0x989680 ;  /* 0x009896800000995d */ /* 0x004fea0003900000 */
[----:B------:R-:W2:Y:S02]  /*9730*/  @!P1 SYNCS.PHASECHK.TRANS64 P1, [R5+URZ+0xd0], R4 ;  /* 0x0000d004050095a7 */ /* 0x000ea4000802007f */
[----:B--2---:R-:W-:Y:S05]  /*9740*/  @!P1 BRA `(.L_x_127) ;  /* 0xfffffffc00ec9947 */ /* 0x004fea000383ffff */
[----:B------:R-:W-:Y:S05]  /*9750*/  BRA `(.L_x_184) ;  /* 0xffffffdc00ac7947 */ /* 0x000fea000383ffff */
.L_x_133:
[----:B-1234-:R-:W-:-:S04]  /*9760*/  IMAD.U32 R5, RZ, RZ, UR4 ;  /* 0x00000004ff057e24 */ /* 0x01efc8000f8e00ff */
[----:B------:R1:W2:Y:S03]  /*9770*/  SYNCS.PHASECHK.TRANS64.TRYWAIT P1, [R5+URZ+0xd8], R4 ;  /* 0x0000d804050075a7 */ /* 0x0002a6000802017f */
[----:B--2---:R-:W-:Y:S05]  /*9780*/  @!P1 NANOSLEEP.SYNCS 0x989680 ;  /* 0x009896800000995d */ /* 0x004fea0003900000 */
[----:B------:R-:W2:Y:S02]  /*9790*/  @!P1 SYNCS.PHASECHK.TRANS64 P1, [R5+URZ+0xd8], R4 ;  /* 0x0000d804050095a7 */ /* 0x000ea4000802007f */
[----:B--2---:R-:W-:Y:S05]  /*97a0*/  @!P1 BRA `(.L_x_133) ;  /* 0xfffffffc00ec9947 */ /* 0x004fea000383ffff */
[----:B------:R-:W-:Y:S05]  /*97b0*/  BRA `(.L_x_185) ;  /* 0xffffffdc00f47947 */ /* 0x000fea000383ffff */
.L_x_145:
[----:B-1----:R1:W2:Y:S02]  /*97c0*/  SYNCS.PHASECHK.TRANS64.TRYWAIT P0, [R5+URZ+0xc0], R0 ;  /* 0x0000c000050075a7 */ /* 0x0022a4000800017f */
[----:B--2---:R-:W-:Y:S05]  /*97d0*/  @!P0 NANOSLEEP.SYNCS 0x989680 ;  /* 0x009896800000895d */ /* 0x004fea0003900000 */
[----:B------:R-:W2:Y:S02]  /*97e0*/  @!P0 SYNCS.PHASECHK.TRANS64 P0, [R5+URZ+0xc0], R0 ;  /* 0x0000c000050085a7 */ /* 0x000ea4000800007f */
[----:B--2---:R-:W-:Y:S05]  /*97f0*/  @!P0 BRA `(.L_x_145) ;  /* 0xfffffffc00f08947 */ /* 0x004fea000383ffff */
[----:B------:R-:W-:Y:S05]  /*9800*/  BRA `(.L_x_186) ;  /* 0xffffffe400f07947 */ /* 0x000fea000383ffff */
.L_x_147:
[----:B--2---:R2:W3:Y:S02]  /*9810*/  SYNCS.PHASECHK.TRANS64.TRYWAIT P0, [R5+URZ+0xc8], R0 ;  /* 0x0000c800050075a7 */ /* 0x0044e4000800017f */
[----:B---3--:R-:W-:Y:S05]  /*9820*/  @!P0 NANOSLEEP.SYNCS 0x989680 ;  /* 0x009896800000895d */ /* 0x008fea0003900000 */
[----:B------:R-:W3:Y:S02]  /*9830*/  @!P0 SYNCS.PHASECHK.TRANS64 P0, [R5+URZ+0xc8], R0 ;  /* 0x0000c800050085a7 */ /* 0x000ee4000800007f */
[----:B---3--:R-:W-:Y:S05]  /*9840*/  @!P0 BRA `(.L_x_147) ;  /* 0xfffffffc00f08947 */ /* 0x008fea000383ffff */
[----:B------:R-:W-:Y:S05]  /*9850*/  BRA `(.L_x_187) ;  /* 0xffffffe400ec7947 */ /* 0x000fea000383ffff */
.L_x_149:
[----:B---3--:R3:W4:Y:S02]  /*9860*/  SYNCS.PHASECHK.TRANS64.TRYWAIT P0, [R5+URZ+0xd0], R0 ;  /* 0x0000d000050075a7 */ /* 0x008724000800017f */
[----:B----4-:R-:W-:Y:S05]  /*9870*/  @!P0 NANOSLEEP.SYNCS 0x989680 ;  /* 0x009896800000895d */ /* 0x010fea0003900000 */
[----:B------:R-:W4:Y:S02]  /*9880*/  @!P0 SYNCS.PHASECHK.TRANS64 P0, [R5+URZ+0xd0], R0 ;  /* 0x0000d000050085a7 */ /* 0x000f24000800007f */
[----:B----4-:R-:W-:Y:S05]  /*9890*/  @!P0 BRA `(.L_x_149) ;  /* 0xfffffffc00f08947 */ /* 0x010fea000383ffff */
[----:B------:R-:W-:Y:S05]  /*98a0*/  BRA `(.L_x_188) ;  /* 0xffffffe400e87947 */ /* 0x000fea000383ffff */
.L_x_153:
[----:B------:R-:W-:Y:S01]  /*98b0*/  BSSY B1, `(.L_x_189) ;  /* 0x0000006000017945 */ /* 0x000fe20003800000 */
[----:B------:R-:W-:-:S07]  /*98c0*/  IMAD.MOV.U32 R15, RZ, RZ, -0x1 ;  /* 0xffffffffff0f7424 */ /* 0x000fce00078e00ff */
[----:B------:R-:W-:Y:S05]  /*98d0*/  WARPSYNC.COLLECTIVE R15, `(.L_x_190) ;  /* 0x000000000f0c7348 */ /* 0x000fea0003c00000 */
[----:B------:R-:W-:Y:S02]  /*98e0*/  ELECT P6, UR62, PT ;  /* 0x00000000003e782f */ /* 0x000fe400038c0000 */
[----:B------:R-:W-:Y:S01]  /*98f0*/  MOV R14, UR62 ;  /* 0x0000003e000e7c02 */ /* 0x000fe20008000f00 */
[----:B------:R-:W-:Y:S10]  /*9900*/  ENDCOLLECTIVE ;  /* 0x000000000000791b */ /* 0x000ff40003800000 */
.L_x_190:
[----:B------:R-:W-:Y:S05]  /*9910*/  BSYNC B1 ;  /* 0x0000000000017941 */ /* 0x000fea0003800000 */
.L_x_189:
[----:B------:R-:W-:Y:S05]  /*9920*/  BRA `(.L_x_191) ;  /* 0xffffffe800647947 */ /* 0x000fea000383ffff */
.L_x_156:
[----:B-1----:R1:W2:Y:S02]  /*9930*/  SYNCS.PHASECHK.TRANS64.TRYWAIT P0, [R14+URZ+0x50], R7 ;  /* 0x000050070e0075a7 */ /* 0x0022a4000800017f */
[----:B--2---:R-:W-:Y:S05]  /*9940*/  @!P0 NANOSLEEP.SYNCS 0x989680 ;  /* 0x009896800000895d */ /* 0x004fea0003900000 */
[----:B------:R-:W2:Y:S02]  /*9950*/  @!P0 SYNCS.PHASECHK.TRANS64 P0, [R14+URZ+0x50], R7 ;  /* 0x000050070e0085a7 */ /* 0x000ea4000800007f */
[----:B--2---:R-:W-:Y:S05]  /*9960*/  @!P0 BRA `(.L_x_156) ;  /* 0xfffffffc00f08947 */ /* 0x004fea000383ffff */
[----:B------:R-:W-:Y:S05]  /*9970*/  BRA `(.L_x_192) ;  /* 0xffffffe8009c7947 */ /* 0x000fea000383ffff */
.L_x_164:
[----:B------:R-:W-:Y:S01]  /*9980*/  BSSY B0, `(.L_x_193) ;  /* 0x0000006000007945 */ /* 0x000fe20003800000 */
[----:B------:R-:W-:-:S07]  /*9990*/  IMAD.MOV.U32 R15, RZ, RZ, -0x1 ;  /* 0xffffffffff0f7424 */ /* 0x000fce00078e00ff */
[----:B------:R-:W-:Y:S05]  /*99a0*/  WARPSYNC.COLLECTIVE R15, `(.L_x_194) ;  /* 0x000000000f0c7348 */ /* 0x000fea0003c00000 */
[----:B------:R-:W-:Y:S02]  /*99b0*/  ELECT P6, UR62, PT ;  /* 0x00000000003e782f */ /* 0x000fe400038c0000 */
[----:B------:R-:W-:Y:S01]  /*99c0*/  MOV R14, UR62 ;  /* 0x0000003e000e7c02 */ /* 0x000fe20008000f00 */
[----:B------:R-:W-:Y:S10]  /*99d0*/  ENDCOLLECTIVE ;  /* 0x000000000000791b */ /* 0x000ff40003800000 */
.L_x_194:
[----:B------:R-:W-:Y:S05]  /*99e0*/  BSYNC B0 ;  /* 0x0000000000007941 */ /* 0x000fea0003800000 */
.L_x_193:
[----:B------:R-:W-:Y:S05]  /*99f0*/  BRA `(.L_x_195) ;  /* 0xfffffff000ec7947 */ /* 0x000fea000383ffff */
.L_x_168:
[----:B-1----:R1:W2:Y:S02]  /*9a00*/  SYNCS.PHASECHK.TRANS64.TRYWAIT P0, [R7+URZ], R2 ;  /* 0x00000002070075a7 */ /* 0x0022a4000800017f */
[----:B--2---:R-:W-:Y:S05]  /*9a10*/  @!P0 NANOSLEEP.SYNCS 0x989680 ;  /* 0x009896800000895d */ /* 0x004fea0003900000 */
[----:B------:R-:W2:Y:S02]  /*9a20*/  @!P0 SYNCS.PHASECHK.TRANS64 P0, [R7+URZ], R2 ;  /* 0x00000002070085a7 */ /* 0x000ea4000800007f */
[----:B--2---:R-:W-:Y:S05]  /*9a30*/  @!P0 BRA `(.L_x_168) ;  /* 0xfffffffc00f08947 */ /* 0x004fea000383ffff */
[----:B------:R-:W-:Y:S05]  /*9a40*/  BRA `(.L_x_196) ;  /* 0xfffffff4002c7947 */ /* 0x000fea000383ffff */
.L_x_169:
[----:B-1----:R1:W2:Y:S02]  /*9a50*/  SYNCS.PHASECHK.TRANS64.TRYWAIT P0, [R9+URZ], R4 ;  /* 0x00000004090075a7 */ /* 0x0022a4000800017f */
[----:B--2---:R-:W-:Y:S05]  /*9a60*/  @!P0 NANOSLEEP.SYNCS 0x989680 ;  /* 0x009896800000895d */ /* 0x004fea0003900000 */
[----:B------:R-:W2:Y:S02]  /*9a70*/  @!P0 SYNCS.PHASECHK.TRANS64 P0, [R9+URZ], R4 ;  /* 0x00000004090085a7 */ /* 0x000ea4000800007f */
[----:B--2---:R-:W-:Y:S05]  /*9a80*/  @!P0 BRA `(.L_x_169) ;  /* 0xfffffffc00f08947 */ /* 0x004fea000383ffff */
[----:B------:R-:W-:Y:S05]  /*9a90*/  BRA `(.L_x_197) ;  /* 0xfffffff4003c7947 */ /* 0x000fea000383ffff */
.L_x_170:
[----:B-1----:R1:W2:Y:S02]  /*9aa0*/  SYNCS.PHASECHK.TRANS64.TRYWAIT P0, [R6+URZ], R5 ;  /* 0x00000005060075a7 */ /* 0x0022a4000800017f */
[----:B--2---:R-:W-:Y:S05]  /*9ab0*/  @!P0 NANOSLEEP.SYNCS 0x989680 ;  /* 0x009896800000895d */ /* 0x004fea0003900000 */
[----:B------:R-:W2:Y:S02]  /*9ac0*/  @!P0 SYNCS.PHASECHK.TRANS64 P0, [R6+URZ], R5 ;  /* 0x00000005060085a7 */ /* 0x000ea4000800007f */
[----:B--2---:R-:W-:Y:S05]  /*9ad0*/  @!P0 BRA `(.L_x_170) ;  /* 0xfffffffc00f08947 */ /* 0x004fea000383ffff */
[----:B------:R-:W-:Y:S05]  /*9ae0*/  BRA `(.L_x_198) ;  /* 0xfffffff4004c7947 */ /* 0x000fea000383ffff */
.L_x_171:
[----:B-1----:R1:W2:Y:S02]  /*9af0*/  SYNCS.PHASECHK.TRANS64.TRYWAIT P0, [R9+URZ], R4 ;  /* 0x00000004090075a7 */ /* 0x0022a4000800017f */
[----:B--2---:R-:W-:Y:S05]  /*9b00*/  @!P0 NANOSLEEP.SYNCS 0x989680 ;  /* 0x009896800000895d */ /* 0x004fea0003900000 */
[----:B------:R-:W2:Y:S02]  /*9b10*/  @!P0 SYNCS.PHASECHK.TRANS64 P0, [R9+URZ], R4 ;  /* 0x00000004090085a7 */ /* 0x000ea4000800007f */
[----:B--2---:R-:W-:Y:S05]  /*9b20*/  @!P0 BRA `(.L_x_171) ;  /* 0xfffffffc00f08947 */ /* 0x004fea000383ffff */
[----:B------:R-:W-:Y:S05]  /*9b30*/  BRA `(.L_x_199) ;  /* 0xfffffff4005c7947 */ /* 0x000fea000383ffff */
.L_x_172:
[----:B-1----:R1:W2:Y:S02]  /*9b40*/  SYNCS.PHASECHK.TRANS64.TRYWAIT P0, [R6+URZ], R5 ;  /* 0x00000005060075a7 */ /* 0x0022a4000800017f */
[----:B--2---:R-:W-:Y:S05]  /*9b50*/  @!P0 NANOSLEEP.SYNCS 0x989680 ;  /* 0x009896800000895d */ /* 0x004fea0003900000 */
[----:B------:R-:W2:Y:S02]  /*9b60*/  @!P0 SYNCS.PHASECHK.TRANS64 P0, [R6+URZ], R5 ;  /* 0x00000005060085a7 */ /* 0x000ea4000800007f */
[----:B--2---:R-:W-:Y:S05]  /*9b70*/  @!P0 BRA `(.L_x_172) ;  /* 0xfffffffc00f08947 */ /* 0x004fea000383ffff */
[----:B------:R-:W-:Y:S05]  /*9b80*/  BRA `(.L_x_200) ;  /* 0xfffffff4006c7947 */ /* 0x000fea000383ffff */
.L_x_173:
[----:B-1----:R1:W2:Y:S02]  /*9b90*/  SYNCS.PHASECHK.TRANS64.TRYWAIT P0, [R9+URZ], R4 ;  /* 0x00000004090075a7 */ /* 0x0022a4000800017f */
[----:B--2---:R-:W-:Y:S05]  /*9ba0*/  @!P0 NANOSLEEP.SYNCS 0x989680 ;  /* 0x009896800000895d */ /* 0x004fea0003900000 */
[----:B------:R-:W2:Y:S02]  /*9bb0*/  @!P0 SYNCS.PHASECHK.TRANS64 P0, [R9+URZ], R4 ;  /* 0x00000004090085a7 */ /* 0x000ea4000800007f */
[----:B--2---:R-:W-:Y:S05]  /*9bc0*/  @!P0 BRA `(.L_x_173) ;  /* 0xfffffffc00f08947 */ /* 0x004fea000383ffff */
[----:B------:R-:W-:Y:S05]  /*9bd0*/  BRA `(.L_x_201) ;  /* 0xfffffff4007c7947 */ /* 0x000fea000383ffff */
.L_x_174:
[----:B-1----:R1:W2:Y:S02]  /*9be0*/  SYNCS.PHASECHK.TRANS64.TRYWAIT P0, [R6+URZ], R5 ;  /* 0x00000005060075a7 */ /* 0x0022a4000800017f */
[----:B--2---:R-:W-:Y:S05]  /*9bf0*/  @!P0 NANOSLEEP.SYNCS 0x989680 ;  /* 0x009896800000895d */ /* 0x004fea0003900000 */
[----:B------:R-:W2:Y:S02]  /*9c00*/  @!P0 SYNCS.PHASECHK.TRANS64 P0, [R6+URZ], R5 ;  /* 0x00000005060085a7 */ /* 0x000ea4000800007f */
[----:B--2---:R-:W-:Y:S05]  /*9c10*/  @!P0 BRA `(.L_x_174) ;  /* 0xfffffffc00f08947 */ /* 0x004fea000383ffff */
[----:B------:R-:W-:Y:S05]  /*9c20*/  BRA `(.L_x_202) ;  /* 0xfffffff4008c7947 */ /* 0x000fea000383ffff */
.L_x_175:
[----:B-1----:R1:W2:Y:S02]  /*9c30*/  SYNCS.PHASECHK.TRANS64.TRYWAIT P0, [R9+URZ], R4 ;  /* 0x00000004090075a7 */ /* 0x0022a4000800017f */
[----:B--2---:R-:W-:Y:S05]  /*9c40*/  @!P0 NANOSLEEP.SYNCS 0x989680 ;  /* 0x009896800000895d */ /* 0x004fea0003900000 */
[----:B------:R-:W2:Y:S02]  /*9c50*/  @!P0 SYNCS.PHASECHK.TRANS64 P0, [R9+URZ], R4 ;  /* 0x00000004090085a7 */ /* 0x000ea4000800007f */
[----:B--2---:R-:W-:Y:S05]  /*9c60*/  @!P0 BRA `(.L_x_175) ;  /* 0xfffffffc00f08947 */ /* 0x004fea000383ffff */
[----:B------:R-:W-:Y:S05]  /*9c70*/  BRA `(.L_x_203) ;  /* 0xfffffff4009c7947 */ /* 0x000fea000383ffff */
.L_x_176:
[----:B--2---:R2:W3:Y:S02]  /*9c80*/  SYNCS.PHASECHK.TRANS64.TRYWAIT P0, [R6+URZ], R5 ;  /* 0x00000005060075a7 */ /* 0x0044e4000800017f */
[----:B---3--:R-:W-:Y:S05]  /*9c90*/  @!P0 NANOSLEEP.SYNCS 0x989680 ;  /* 0x009896800000895d */ /* 0x008fea0003900000 */
[----:B------:R-:W3:Y:S02]  /*9ca0*/  @!P0 SYNCS.PHASECHK.TRANS64 P0, [R6+URZ], R5 ;  /* 0x00000005060085a7 */ /* 0x000ee4000800007f */
[----:B---3--:R-:W-:Y:S05]  /*9cb0*/  @!P0 BRA `(.L_x_176) ;  /* 0xfffffffc00f08947 */ /* 0x008fea000383ffff */
[----:B------:R-:W-:Y:S05]  /*9cc0*/  BRA `(.L_x_204) ;  /* 0xfffffff400a47947 */ /* 0x000fea000383ffff */
.L_x_205:
[----:B------:R-:W-:-:S00]  /*9cd0*/  BRA `(.L_x_205) ;  /* 0xfffffffc00fc7947 */ /* 0x000fc0000383ffff */
[----:B------:R-:W-:-:S00]  /*9ce0*/  NOP ;  /* 0x0000000000007918 */ /* 0x000fc00000000000 */
        /* <DEDUP_REMOVED lines=9> */
.L_x_206:


//--------------------- .nv.global.init           --------------------------
	.section	.nv.global.init,"aw",@progbits
.nv.global.init:
	.type		$str$24,@object
	.size		$str$24,($str$25 - $str$24)
$str$24:
        /*0000*/ 	.byte	0x28, 0x61, 0x64, 0x64, 0x72, 0x65, 0x73, 0x73, 0x20, 0x26, 0x20, 0x6d, 0x61, 0x73, 0x6b, 0x29
        /*0010*/ 	.byte	0x20, 0x3d, 0x3d, 0x20, 0x30, 0x00
	.type		$str$25,@object
	.size		$str$25,(__unnamed_1 - $str$25)
$str$25:
        /*0016*/ 	.byte	0x2f, 0x74, 0x6d, 0x70, 0x2f, 0x63, 0x75, 0x74, 0x6c, 0x61, 0x73, 0x73, 0x5f, 0x73, 0x77, 0x65
        /*0026*/ 	.byte	0x65, 0x70, 0x5f, 0x73, 0x72, 0x63, 0x2f, 0x69, 0x6e, 0x63, 0x6c, 0x75, 0x64, 0x65, 0x2f, 0x63
        /*0036*/ 	.byte	0x75, 0x74, 0x65, 0x2f, 0x70, 0x6f, 0x69, 0x6e, 0x74, 0x65, 0x72, 0x5f, 0x66, 0x6c, 0x61, 0x67
        /*0046*/ 	.byte	0x67, 0x65, 0x64, 0x2e, 0x68, 0x70, 0x70, 0x00
	.type		__unnamed_1,@object
	.size		__unnamed_1,(__unnamed_2 - __unnamed_1)
__unnamed_1:
        /*004e*/ 	.byte	0x61, 0x75, 0x74, 0x6f, 0x20, 0x63, 0x75, 0x74, 0x65, 0x3a, 0x3a, 0x61, 0x73, 0x5f, 0x70, 0x6f
        /* <DEDUP_REMOVED lines=27> */
        /*020e*/ 	.byte	0x3a, 0x43, 0x3c, 0x34, 0x30, 0x39, 0x36, 0x3e, 0x3e, 0x3e, 0x3e, 0x3e, 0x5d, 0x00
	.type		__unnamed_2,@object
	.size		__unnamed_2,(.L_1 - __unnamed_2)
__unnamed_2:
        /* <DEDUP_REMOVED lines=29> */
.L_1:


//--------------------- .nv.shared._ZN7cutlass13device_kernelINS_4gemm6kernel13GemmUniversalIN4cute5tupleIJiiiiEEENS1_10collective13CollectiveMmaINS1_37MainloopSm90TmaGmmaWarpSpecializedFP8ILi10ENS5_IJNS4_1CILi2EEENSA_ILi1EEESC_EEENS1_35KernelTmaWarpSpecializedCooperativeEEENS5_IJNSA_ILi256EEENSA_ILi64EEESH_EEENS_12float_e4m3_tENS5_IJlSC_lEEESJ_SK_NS4_8TiledMMAINS4_8MMA_AtomIJNS4_4SM904GMMA30MMA_64x64x32_F32E4M3E4M3_SS_TNILNSO_7ScaleInE1ELSQ_1EEEEEENS4_6LayoutISD_NS5_IJSC_NSA_ILi0EEESU_EEEEENS5_IJNS4_10UnderscoreESX_SX_EEEEENS4_13SM90_TMA_LOADENS4_14ComposedLayoutINS4_7SwizzleILi2ELi4ELi3EEENS4_18smem_ptr_flag_bitsILi8EEENST_INS5_IJNSA_ILi8EEESH_EEENS5_IJSH_SC_EEEEEEEvNS4_8identityENS4_23SM90_TMA_LOAD_MULTICASTES1A_vS1B_EENS_8epilogue10collective18CollectiveEpilogueINS1E_22Sm90TmaWarpSpecializedILi4ELi2ELi16ELb0ELb0EEEJSI_NS5_IJNSA_ILi128EEENSA_ILi32EEEEEESJ_SK_SJ_SK_NS1E_6fusion15FusionCallbacksIS1I_NS1M_17LinearCombinationISJ_fSJ_fLNS_15FloatRoundStyleE2EEESI_S1L_JEEES10_NS11_INS12_ILi1ELi4ELi3EEES15_NST_INS5_IJS16_S1K_EEENS5_IJS1K_SC_EEEEEEENS4_39AutoVectorizingCopyWithAssumedAlignmentILi128EEENS4_14SM90_TMA_STOREES1W_S1Y_NS4_9Copy_AtomIJNS4_17SM90_U32x4_STSM_NENS_6half_tEEEEvEEEvvEEEEvNT_6ParamsE --------------------------
	.section	.nv.shared._ZN7cutlass13device_kernelINS_4gemm6kernel13GemmUniversalIN4cute5tupleIJiiiiEEENS1_10collective13CollectiveMmaINS1_37MainloopSm90TmaGmmaWarpSpecializedFP8ILi10ENS5_IJNS4_1CILi2EEENSA_ILi1EEESC_EEENS1_35KernelTmaWarpSpecializedCooperativeEEENS5_IJNSA_ILi256EEENSA_ILi64EEESH_EEENS_12float_e4m3_tENS5_IJlSC_lEEESJ_SK_NS4_8TiledMMAINS4_8MMA_AtomIJNS4_4SM904GMMA30MMA_64x64x32_F32E4M3E4M3_SS_TNILNSO_7ScaleInE1ELSQ_1EEEEEENS4_6LayoutISD_NS5_IJSC_NSA_ILi0EEESU_EEEEENS5_IJNS4_10UnderscoreESX_SX_EEEEENS4_13SM90_TMA_LOADENS4_14ComposedLayoutINS4_7SwizzleILi2ELi4ELi3EEENS4_18smem_ptr_flag_bitsILi8EEENST_INS5_IJNSA_ILi8EEESH_EEENS5_IJSH_SC_EEEEEEEvNS4_8identityENS4_23SM90_TMA_LOAD_MULTICASTES1A_vS1B_EENS_8epilogue10collective18CollectiveEpilogueINS1E_22Sm90TmaWarpSpecializedILi4ELi2ELi16ELb0ELb0EEEJSI_NS5_IJNSA_ILi128EEENSA_ILi32EEEEEESJ_SK_SJ_SK_NS1E_6fusion15FusionCallbacksIS1I_NS1M_17LinearCombinationISJ_fSJ_fLNS_15FloatRoundStyleE2EEESI_S1L_JEEES10_NS11_INS12_ILi1ELi4ELi3EEES15_NST_INS5_IJS16_S1K_EEENS5_IJS1K_SC_EEEEEEENS4_39AutoVectorizingCopyWithAssumedAlignmentILi128EEENS4_14SM90_TMA_STOREES1W_S1Y_NS4_9Copy_AtomIJNS4_17SM90_U32x4_STSM_NENS_6half_tEEEEvEEEvvEEEEvNT_6ParamsE,"aw",@nobits
	.sectionflags	@""
	.align	16
	.zero		1024


//--------------------- .nv.shared.reserved.0     --------------------------
	.section	.nv.shared.reserved.0,"aw",@nobits
	.weak		__nv_reservedSMEM_offset_0_alias
	.size		__nv_reservedSMEM_offset_0_alias, 0, 0
	.other		__nv_reservedSMEM_offset_0_alias,@"STO_CUDA_RESERVED_SHARED STV_DEFAULT"
__nv_reservedSMEM_offset_0_alias:
	.zero		0


//--------------------- .nv.global                --------------------------
	.section	.nv.global,"aw",@nobits
.nv.global:
	.type		_ZN39_INTERNAL_c0c8d5d4_4_k_cu_04a45f7c_27894cute1_E,@object
	.size		_ZN39_INTERNAL_c0c8d5d4_4_k_cu_04a45f7c_27894cute1_E,(_ZN39_INTERNAL_c0c8d5d4_4_k_cu_04a45f7c_27894cuda3std3__45__cpo6cbeginE - _ZN39_INTERNAL_c0c8d5d4_4_k_cu_04a45f7c_27894cute1_E)
_ZN39_INTERNAL_c0c8d5d4_4_k_cu_04a45f7c_27894cute1_E:
	.zero		1
	.type		_ZN39_INTERNAL_c0c8d5d4_4_k_cu_04a45f7c_27894cuda3std3__45__cpo6cbeginE,@object
	.size		_ZN39_INTERNAL_c0c8d5d4_4_k_cu_04a45f7c_27894cuda3std3__45__cpo6cbeginE,(_ZN39_INTERNAL_c0c8d5d4_4_k_cu_04a45f7c_27894cuda3std3__48in_placeE - _ZN39_INTERNAL_c0c8d5d4_4_k_cu_04a45f7c_27894cuda3std3__45__cpo6cbeginE)
_ZN39_INTERNAL_c0c8d5d4_4_k_cu_04a45f7c_27894cuda3std3__45__cpo6cbeginE:
	.zero		1
	.type		_ZN39_INTERNAL_c0c8d5d4_4_k_cu_04a45f7c_27894cuda3std3__48in_placeE,@object
	.size		_ZN39_INTERNAL_c0c8d5d4_4_k_cu_04a45f7c_27894cuda3std3__48in_placeE,(_ZN39_INTERNAL_c0c8d5d4_4_k_cu_04a45f7c_27894cuda3std6ranges3__45__cpo9iter_moveE - _ZN39_INTERNAL_c0c8d5d4_4_k_cu_04a45f7c_27894cuda3std3__48in_placeE)
_ZN39_INTERNAL_c0c8d5d4_4_k_cu_04a45f7c_27894cuda3std3__48in_placeE:
	.zero		1
	.type		_ZN39_INTERNAL_c0c8d5d4_4_k_cu_04a45f7c_27894cuda3std6ranges3__45__cpo9iter_moveE,@object
	.size		_ZN39_INTERNAL_c0c8d5d4_4_k_cu_04a45f7c_27894cuda3std6ranges3__45__cpo9iter_moveE,(_ZN39_INTERNAL_c0c8d5d4_4_k_cu_04a45f7c_27894cuda3std3__45__cpo5beginE - _ZN39_INTERNAL_c0c8d5d4_4_k_cu_04a45f7c_27894cuda3std6ranges3__45__cpo9iter_moveE)
_ZN39_INTERNAL_c0c8d5d4_4_k_cu_04a45f7c_27894cuda3std6ranges3__45__cpo9iter_moveE:
	.zero		1
	.type		_ZN39_INTERNAL_c0c8d5d4_4_k_cu_04a45f7c_27894cuda3std3__45__cpo5beginE,@object
	.size		_ZN39_INTERNAL_c0c8d5d4_4_k_cu_04a45f7c_27894cuda3std3__45__cpo5beginE,(_ZN39_INTERNAL_c0c8d5d4_4_k_cu_04a45f7c_27894cuda3std3__441_GLOBAL__N__c0c8d5d4_4_k_cu_04a45f7c_27896ignoreE - _ZN39_INTERNAL_c0c8d5d4_4_k_cu_04a45f7c_27894cuda3std3__45__cpo5beginE)
_ZN39_INTERNAL_c0c8d5d4_4_k_cu_04a45f7c_27894cuda3std3__45__cpo5beginE:
	.zero		1
	.type		_ZN39_INTERNAL_c0c8d5d4_4_k_cu_04a45f7c_27894cuda3std3__441_GLOBAL__N__c0c8d5d4_4_k_cu_04a45f7c_27896ignoreE,@object
	.size		_ZN39_INTERNAL_c0c8d5d4_4_k_cu_04a45f7c_27894cuda3std3__441_GLOBAL__N__c0c8d5d4_4_k_cu_04a45f7c_27896ignoreE,(_ZN39_INTERNAL_c0c8d5d4_4_k_cu_04a45f7c_27894cute7productE - _ZN39_INTERNAL_c0c8d5d4_4_k_cu_04a45f7c_27894cuda3std3__441_GLOBAL__N__c0c8d5d4_4_k_cu_04a45f7c_27896ignoreE)
_ZN39_INTERNAL_c0c8d5d4_4_k_cu_04a45f7c_27894cuda3std3__441_GLOBAL__N__c0c8d5d4_4_k_cu_04a45f7c_27896ignoreE:
	.zero		1
	.type		_ZN39_INTERNAL_c0c8d5d4_4_k_cu_04a45f7c_27894cute7productE,@object
	.size		_ZN39_INTERNAL_c0c8d5d4_4_k_cu_04a45f7c_27894cute7productE,(_ZN39_INTERNAL_c0c8d5d4_4_k_cu_04a45f7c_27894cuda3std3__45__cpo3endE - _ZN39_INTERNAL_c0c8d5d4_4_k_cu_04a45f7c_27894cute7productE)
_ZN39_INTERNAL_c0c8d5d4_4_k_cu_04a45f7c_27894cute7productE:
	.zero		1
	.type		_ZN39_INTERNAL_c0c8d5d4_4_k_cu_04a45f7c_27894cuda3std3__45__cpo3endE,@object
	.size		_ZN39_INTERNAL_c0c8d5d4_4_k_cu_04a45f7c_27894cuda3std3__45__cpo3endE,(_ZN39_INTERNAL_c0c8d5d4_4_k_cu_04a45f7c_27894cuda3std3__419piecewise_constructE - _ZN39_INTERNAL_c0c8d5d4_4_k_cu_04a45f7c_27894cuda3std3__45__cpo3endE)
_ZN39_INTERNAL_c0c8d5d4_4_k_cu_04a45f7c_27894cuda3std3__45__cpo3endE:
	.zero		1
	.type		_ZN39_INTERNAL_c0c8d5d4_4_k_cu_04a45f7c_27894cuda3std3__419piecewise_constructE,@object
	.size		_ZN39_INTERNAL_c0c8d5d4_4_k_cu_04a45f7c_27894cuda3std3__419piecewise_constructE,(_ZN39_INTERNAL_c0c8d5d4_4_k_cu_04a45f7c_27894cuda3std3__45__cpo4cendE - _ZN39_INTERNAL_c0c8d5d4_4_k_cu_04a45f7c_27894cuda3std3__419piecewise_constructE)
_ZN39_INTERNAL_c0c8d5d4_4_k_cu_04a45f7c_27894cuda3std3__419piecewise_constructE:
	.zero		1
	.type		_ZN39_INTERNAL_c0c8d5d4_4_k_cu_04a45f7c_27894cuda3std3__45__cpo4cendE,@object
	.size		_ZN39_INTERNAL_c0c8d5d4_4_k_cu_04a45f7c_27894cuda3std3__45__cpo4cendE,(_ZN39_INTERNAL_c0c8d5d4_4_k_cu_04a45f7c_27894cuda3std6ranges3__45__cpo4swapE - _ZN39_INTERNAL_c0c8d5d4_4_k_cu_04a45f7c_27894cuda3std3__45__cpo4cendE)
_ZN39_INTERNAL_c0c8d5d4_4_k_cu_04a45f7c_27894cuda3std3__45__cpo4cendE:
	.zero		1
	.type		_ZN39_INTERNAL_c0c8d5d4_4_k_cu_04a45f7c_27894cuda3std6ranges3__45__cpo4swapE,@object
	.size		_ZN39_INTERNAL_c0c8d5d4_4_k_cu_04a45f7c_27894cuda3std6ranges3__45__cpo4swapE,(.L_9 - _ZN39_INTERNAL_c0c8d5d4_4_k_cu_04a45f7c_27894cuda3std6ranges3__45__cpo4swapE)
_ZN39_INTERNAL_c0c8d5d4_4_k_cu_04a45f7c_27894cuda3std6ranges3__45__cpo4swapE:
	.zero		1
.L_9:


//--------------------- .nv.constant0._ZN7cutlass13device_kernelINS_4gemm6kernel13GemmUniversalIN4cute5tupleIJiiiiEEENS1_10collective13CollectiveMmaINS1_37MainloopSm90TmaGmmaWarpSpecializedFP8ILi10ENS5_IJNS4_1CILi2EEENSA_ILi1EEESC_EEENS1_35KernelTmaWarpSpecializedCooperativeEEENS5_IJNSA_ILi256EEENSA_ILi64EEESH_EEENS_12float_e4m3_tENS5_IJlSC_lEEESJ_SK_NS4_8TiledMMAINS4_8MMA_AtomIJNS4_4SM904GMMA30MMA_64x64x32_F32E4M3E4M3_SS_TNILNSO_7ScaleInE1ELSQ_1EEEEEENS4_6LayoutISD_NS5_IJSC_NSA_ILi0EEESU_EEEEENS5_IJNS4_10UnderscoreESX_SX_EEEEENS4_13SM90_TMA_LOADENS4_14ComposedLayoutINS4_7SwizzleILi2ELi4ELi3EEENS4_18smem_ptr_flag_bitsILi8EEENST_INS5_IJNSA_ILi8EEESH_EEENS5_IJSH_SC_EEEEEEEvNS4_8identityENS4_23SM90_TMA_LOAD_MULTICASTES1A_vS1B_EENS_8epilogue10collective18CollectiveEpilogueINS1E_22Sm90TmaWarpSpecializedILi4ELi2ELi16ELb0ELb0EEEJSI_NS5_IJNSA_ILi128EEENSA_ILi32EEEEEESJ_SK_SJ_SK_NS1E_6fusion15FusionCallbacksIS1I_NS1M_17LinearCombinationISJ_fSJ_fLNS_15FloatRoundStyleE2EEESI_S1L_JEEES10_NS11_INS12_ILi1ELi4ELi3EEES15_NST_INS5_IJS16_S1K_EEENS5_IJS1K_SC_EEEEEEENS4_39AutoVectorizingCopyWithAssumedAlignmentILi128EEENS4_14SM90_TMA_STOREES1W_S1Y_NS4_9Copy_AtomIJNS4_17SM90_U32x4_STSM_NENS_6half_tEEEEvEEEvvEEEEvNT_6ParamsE --------------------------
	.section	.nv.constant0._ZN7cutlass13device_kernelINS_4gemm6kernel13GemmUniversalIN4cute5tupleIJiiiiEEENS1_10collective13CollectiveMmaINS1_37MainloopSm90TmaGmmaWarpSpecializedFP8ILi10ENS5_IJNS4_1CILi2EEENSA_ILi1EEESC_EEENS1_35KernelTmaWarpSpecializedCooperativeEEENS5_IJNSA_ILi256EEENSA_ILi64EEESH_EEENS_12float_e4m3_tENS5_IJlSC_lEEESJ_SK_NS4_8TiledMMAINS4_8MMA_AtomIJNS4_4SM904GMMA30MMA_64x64x32_F32E4M3E4M3_SS_TNILNSO_7ScaleInE1ELSQ_1EEEEEENS4_6LayoutISD_NS5_IJSC_NSA_ILi0EEESU_EEEEENS5_IJNS4_10UnderscoreESX_SX_EEEEENS4_13SM90_TMA_LOADENS4_14ComposedLayoutINS4_7SwizzleILi2ELi4ELi3EEENS4_18smem_ptr_flag_bitsILi8EEENST_INS5_IJNSA_ILi8EEESH_EEENS5_IJSH_SC_EEEEEEEvNS4_8identityENS4_23SM90_TMA_LOAD_MULTICASTES1A_vS1B_EENS_8epilogue10collective18CollectiveEpilogueINS1E_22Sm90TmaWarpSpecializedILi4ELi2ELi16ELb0ELb0EEEJSI_NS5_IJNSA_ILi128EEENSA_ILi32EEEEEESJ_SK_SJ_SK_NS1E_6fusion15FusionCallbacksIS1I_NS1M_17LinearCombinationISJ_fSJ_fLNS_15FloatRoundStyleE2EEESI_S1L_JEEES10_NS11_INS12_ILi1ELi4ELi3EEES15_NST_INS5_IJS16_S1K_EEENS5_IJS1K_SC_EEEEEEENS4_39AutoVectorizingCopyWithAssumedAlignmentILi128EEENS4_14SM90_TMA_STOREES1W_S1Y_NS4_9Copy_AtomIJNS4_17SM90_U32x4_STSM_NENS_6half_tEEEEvEEEvvEEEEvNT_6ParamsE,"a",@progbits
	.sectionflags	@""
	.align	4
.nv.constant0._ZN7cutlass13device_kernelINS_4gemm6kernel13GemmUniversalIN4cute5tupleIJiiiiEEENS1_10collective13CollectiveMmaINS1_37MainloopSm90TmaGmmaWarpSpecializedFP8ILi10ENS5_IJNS4_1CILi2EEENSA_ILi1EEESC_EEENS1_35KernelTmaWarpSpecializedCooperativeEEENS5_IJNSA_ILi256EEENSA_ILi64EEESH_EEENS_12float_e4m3_tENS5_IJlSC_lEEESJ_SK_NS4_8TiledMMAINS4_8MMA_AtomIJNS4_4SM904GMMA30MMA_64x64x32_F32E4M3E4M3_SS_TNILNSO_7ScaleInE1ELSQ_1EEEEEENS4_6LayoutISD_NS5_IJSC_NSA_ILi0EEESU_EEEEENS5_IJNS4_10UnderscoreESX_SX_EEEEENS4_13SM90_TMA_LOADENS4_14ComposedLayoutINS4_7SwizzleILi2ELi4ELi3EEENS4_18smem_ptr_flag_bitsILi8EEENST_INS5_IJNSA_ILi8EEESH_EEENS5_IJSH_SC_EEEEEEEvNS4_8identityENS4_23SM90_TMA_LOAD_MULTICASTES1A_vS1B_EENS_8epilogue10collective18CollectiveEpilogueINS1E_22Sm90TmaWarpSpecializedILi4ELi2ELi16ELb0ELb0EEEJSI_NS5_IJNSA_ILi128EEENSA_ILi32EEEEEESJ_SK_SJ_SK_NS1E_6fusion15FusionCallbacksIS1I_NS1M_17LinearCombinationISJ_fSJ_fLNS_15FloatRoundStyleE2EEESI_S1L_JEEES10_NS11_INS12_ILi1ELi4ELi3EEES15_NST_INS5_IJS16_S1K_EEENS5_IJS1K_SC_EEEEEEENS4_39AutoVectorizingCopyWithAssumedAlignmentILi128EEENS4_14SM90_TMA_STOREES1W_S1Y_NS4_9Copy_AtomIJNS4_17SM90_U32x4_STSM_NENS_6half_tEEEEvEEEvvEEEEvNT_6ParamsE:
	.zero		2432


//--------------------- SYMBOLS --------------------------

	.type		.nv.reservedSmem.offset0,@object
	.size		.nv.reservedSmem.offset0,0x4
	.type		__assertfail,@function
